// auto-generated by cutlass_sweep.gemm — config: {"arch": "sm_90", "cluster_m": 1, "cluster_n": 4, "dtype": "bf16", "dtype_b": "bf16", "layout": "nt", "stages": 0, "tile_k": 32, "tile_m": 64, "tile_n": 256}
#include "cutlass/cutlass.h"
#include "cutlass/gemm/collective/collective_builder.hpp"
#include "cutlass/gemm/device/gemm_universal_adapter.h"
#include "cutlass/gemm/kernel/gemm_universal.hpp"
#include "cutlass/epilogue/collective/collective_builder.hpp"

using ElemA = cutlass::bfloat16_t;
using ElemB = cutlass::bfloat16_t;
using ElemCD = cutlass::bfloat16_t;
using Acc  = float;
using TileShape    = cute::Shape<cute::_64, cute::_256, cute::_32>;
using ClusterShape = cute::Shape<cute::_1, cute::_4, cute::_1>;

using CollectiveEpilogue = typename cutlass::epilogue::collective::CollectiveBuilder<
    cutlass::arch::Sm90, cutlass::arch::OpClassTensorOp,
    TileShape, ClusterShape,
    cutlass::epilogue::collective::EpilogueTileAuto,
    Acc, Acc,
    ElemCD, cutlass::layout::RowMajor, 128 / cutlass::sizeof_bits<ElemCD>::value,
    ElemCD, cutlass::layout::RowMajor, 128 / cutlass::sizeof_bits<ElemCD>::value,
    cutlass::epilogue::collective::EpilogueScheduleAuto
  >::CollectiveOp;

using CollectiveMainloop = typename cutlass::gemm::collective::CollectiveBuilder<
    cutlass::arch::Sm90, cutlass::arch::OpClassTensorOp,
    ElemA, cutlass::layout::RowMajor, 128 / cutlass::sizeof_bits<ElemA>::value,
    ElemB, cutlass::layout::ColumnMajor, 128 / cutlass::sizeof_bits<ElemB>::value,
    Acc,
    TileShape, ClusterShape,
    cutlass::gemm::collective::StageCountAutoCarveout<static_cast<int>(sizeof(typename CollectiveEpilogue::SharedStorage))>,
    cutlass::gemm::collective::KernelScheduleAuto
  >::CollectiveOp;

using GemmKernel = cutlass::gemm::kernel::GemmUniversal<
    cute::Shape<int,int,int,int>,
    CollectiveMainloop,
    CollectiveEpilogue
>;
using Gemm = cutlass::gemm::device::GemmUniversalAdapter<GemmKernel>;

// Force the device kernel symbol into the cubin without needing a host main.
auto* _anchor = &cutlass::device_kernel<GemmKernel>;


// ===== COMPILED SASS (sm_90a) =====

	.target	sm_90a

	.elftype	@"ET_EXEC"


//--------------------- .note.nv.tkinfo           --------------------------
	.section	.note.nv.tkinfo,"",@"SHT_NOTE"
	.sectionflags	@"SHF_NOTE_NV_TKINFO"
	.tkinfo
        /*0018*/ 	.word	0x00000002
        /*0030*/ 	.string	""
        /*0030*/ 	.string	"ptxas"
        /*0030*/ 	.string	"Cuda compilation tools, release 13.0, V13.0.88"
        /*0030*/ 	.string	"Build cuda_13.0.r13.0/compiler.36424714_0"
        /*0030*/ 	.string	"-arch sm_90a -m 64 "



//--------------------- .note.nv.cuinfo           --------------------------
	.section	.note.nv.cuinfo,"",@"SHT_NOTE"
	.sectionflags	@"SHF_NOTE_NV_CUINFO"
        /*0018*/ 	.short	0x0002
        /*001a*/ 	.short	0x005a
        /*001c*/ 	.short	0x0082
	.zero		2


//--------------------- .nv.info                  --------------------------
	.section	.nv.info,"",@"SHT_CUDA_INFO"
	.align	4


	//----- nvinfo : EIATTR_REGCOUNT
	.align		4
        /*0000*/ 	.byte	0x04, 0x2f
        /*0002*/ 	.short	(.L_15 - .L_14)
	.align		4
.L_14:
        /*0004*/ 	.word	index@(_ZN7cutlass13device_kernelINS_4gemm6kernel13GemmUniversalIN4cute5tupleIJiiiiEEENS1_10collective13CollectiveMmaINS1_34MainloopSm90TmaGmmaWarpSpecializedILi11ENS5_IJNS4_1CILi1EEENSA_ILi4EEESB_EEENS1_32KernelTmaWarpSpecializedPingpongEEENS5_IJNSA_ILi64EEENSA_ILi256EEENSA_ILi32EEEEEENS_10bfloat16_tENS5_IJlSB_lEEESK_SL_NS4_8TiledMMAINS4_8MMA_AtomIJNS4_4SM904GMMA28MMA_64x256x16_F32BF16BF16_SSILNSP_5MajorE0ELSR_0ELNSP_7ScaleInE1ELSS_1EEEEEENS4_6LayoutINS5_IJSB_SB_SB_EEENS5_IJNSA_ILi0EEESX_SX_EEEEENS5_IJNS4_10UnderscoreES10_S10_EEEEENS4_23SM90_TMA_LOAD_MULTICASTENS4_14ComposedLayoutINS4_7SwizzleILi2ELi4ELi3EEENS4_18smem_ptr_flag_bitsILi16EEENSV_INS5_IJNSA_ILi8EEESI_EEENS5_IJSI_SB_EEEEEEEvNS4_8identityENS4_13SM90_TMA_LOADES1D_vS1E_EENS_8epilogue10collective6detail29Sm90TmaWarpSpecializedAdapterINS1I_15DefaultEpilogueISK_SL_SL_NS1H_6thread17LinearCombinationISK_Li1EffLNS1M_9ScaleType4KindE0ELNS_15FloatRoundStyleE2ESK_EENS1_15EpilogueDefaultEEEEEvvEEEEvNT_6ParamsE)
        /*0008*/ 	.word	0x000000a8


	//----- nvinfo : EIATTR_FRAME_SIZE
	.align		4
.L_15:
        /*000c*/ 	.byte	0x04, 0x11
        /*000e*/ 	.short	(.L_17 - .L_16)
	.align		4
.L_16:
        /*0010*/ 	.word	index@(_ZN7cutlass13device_kernelINS_4gemm6kernel13GemmUniversalIN4cute5tupleIJiiiiEEENS1_10collective13CollectiveMmaINS1_34MainloopSm90TmaGmmaWarpSpecializedILi11ENS5_IJNS4_1CILi1EEENSA_ILi4EEESB_EEENS1_32KernelTmaWarpSpecializedPingpongEEENS5_IJNSA_ILi64EEENSA_ILi256EEENSA_ILi32EEEEEENS_10bfloat16_tENS5_IJlSB_lEEESK_SL_NS4_8TiledMMAINS4_8MMA_AtomIJNS4_4SM904GMMA28MMA_64x256x16_F32BF16BF16_SSILNSP_5MajorE0ELSR_0ELNSP_7ScaleInE1ELSS_1EEEEEENS4_6LayoutINS5_IJSB_SB_SB_EEENS5_IJNSA_ILi0EEESX_SX_EEEEENS5_IJNS4_10UnderscoreES10_S10_EEEEENS4_23SM90_TMA_LOAD_MULTICASTENS4_14ComposedLayoutINS4_7SwizzleILi2ELi4ELi3EEENS4_18smem_ptr_flag_bitsILi16EEENSV_INS5_IJNSA_ILi8EEESI_EEENS5_IJSI_SB_EEEEEEEvNS4_8identityENS4_13SM90_TMA_LOADES1D_vS1E_EENS_8epilogue10collective6detail29Sm90TmaWarpSpecializedAdapterINS1I_15DefaultEpilogueISK_SL_SL_NS1H_6thread17LinearCombinationISK_Li1EffLNS1M_9ScaleType4KindE0ELNS_15FloatRoundStyleE2ESK_EENS1_15EpilogueDefaultEEEEEvvEEEEvNT_6ParamsE)
        /*0014*/ 	.word	0x00000008


	//----- nvinfo : EIATTR_MIN_STACK_SIZE
	.align		4
.L_17:
        /*0018*/ 	.byte	0x04, 0x12
        /*001a*/ 	.short	(.L_19 - .L_18)
	.align		4
.L_18:
        /*001c*/ 	.word	index@(_ZN7cutlass13device_kernelINS_4gemm6kernel13GemmUniversalIN4cute5tupleIJiiiiEEENS1_10collective13CollectiveMmaINS1_34MainloopSm90TmaGmmaWarpSpecializedILi11ENS5_IJNS4_1CILi1EEENSA_ILi4EEESB_EEENS1_32KernelTmaWarpSpecializedPingpongEEENS5_IJNSA_ILi64EEENSA_ILi256EEENSA_ILi32EEEEEENS_10bfloat16_tENS5_IJlSB_lEEESK_SL_NS4_8TiledMMAINS4_8MMA_AtomIJNS4_4SM904GMMA28MMA_64x256x16_F32BF16BF16_SSILNSP_5MajorE0ELSR_0ELNSP_7ScaleInE1ELSS_1EEEEEENS4_6LayoutINS5_IJSB_SB_SB_EEENS5_IJNSA_ILi0EEESX_SX_EEEEENS5_IJNS4_10UnderscoreES10_S10_EEEEENS4_23SM90_TMA_LOAD_MULTICASTENS4_14ComposedLayoutINS4_7SwizzleILi2ELi4ELi3EEENS4_18smem_ptr_flag_bitsILi16EEENSV_INS5_IJNSA_ILi8EEESI_EEENS5_IJSI_SB_EEEEEEEvNS4_8identityENS4_13SM90_TMA_LOADES1D_vS1E_EENS_8epilogue10collective6detail29Sm90TmaWarpSpecializedAdapterINS1I_15DefaultEpilogueISK_SL_SL_NS1H_6thread17LinearCombinationISK_Li1EffLNS1M_9ScaleType4KindE0ELNS_15FloatRoundStyleE2ESK_EENS1_15EpilogueDefaultEEEEEvvEEEEvNT_6ParamsE)
        /*0020*/ 	.word	0x00000008
.L_19:


//--------------------- .nv.compat                --------------------------
	.section	.nv.compat,"",@"SHT_CUDA_COMPAT_INFO"
	.align	4
        /*0000*/ 	.byte	0x02, 0x09, 0x01, 0x00, 0x02, 0x02, 0x04, 0x00, 0x02, 0x05, 0x05, 0x00, 0x03, 0x07, 0x01, 0x01
        /*0010*/ 	.byte	0x02, 0x03, 0x01, 0x00, 0x02, 0x06, 0x01, 0x00, 0x04, 0x0b, 0x08, 0x00, 0x00, 0x00, 0x00, 0x00
        /*0020*/ 	.byte	0x00, 0x00, 0x00, 0x00


//--------------------- .nv.info._ZN7cutlass13device_kernelINS_4gemm6kernel13GemmUniversalIN4cute5tupleIJiiiiEEENS1_10collective13CollectiveMmaINS1_34MainloopSm90TmaGmmaWarpSpecializedILi11ENS5_IJNS4_1CILi1EEENSA_ILi4EEESB_EEENS1_32KernelTmaWarpSpecializedPingpongEEENS5_IJNSA_ILi64EEENSA_ILi256EEENSA_ILi32EEEEEENS_10bfloat16_tENS5_IJlSB_lEEESK_SL_NS4_8TiledMMAINS4_8MMA_AtomIJNS4_4SM904GMMA28MMA_64x256x16_F32BF16BF16_SSILNSP_5MajorE0ELSR_0ELNSP_7ScaleInE1ELSS_1EEEEEENS4_6LayoutINS5_IJSB_SB_SB_EEENS5_IJNSA_ILi0EEESX_SX_EEEEENS5_IJNS4_10UnderscoreES10_S10_EEEEENS4_23SM90_TMA_LOAD_MULTICASTENS4_14ComposedLayoutINS4_7SwizzleILi2ELi4ELi3EEENS4_18smem_ptr_flag_bitsILi16EEENSV_INS5_IJNSA_ILi8EEESI_EEENS5_IJSI_SB_EEEEEEEvNS4_8identityENS4_13SM90_TMA_LOADES1D_vS1E_EENS_8epilogue10collective6detail29Sm90TmaWarpSpecializedAdapterINS1I_15DefaultEpilogueISK_SL_SL_NS1H_6thread17LinearCombinationISK_Li1EffLNS1M_9ScaleType4KindE0ELNS_15FloatRoundStyleE2ESK_EENS1_15EpilogueDefaultEEEEEvvEEEEvNT_6ParamsE --------------------------
	.section	.nv.info._ZN7cutlass13device_kernelINS_4gemm6kernel13GemmUniversalIN4cute5tupleIJiiiiEEENS1_10collective13CollectiveMmaINS1_34MainloopSm90TmaGmmaWarpSpecializedILi11ENS5_IJNS4_1CILi1EEENSA_ILi4EEESB_EEENS1_32KernelTmaWarpSpecializedPingpongEEENS5_IJNSA_ILi64EEENSA_ILi256EEENSA_ILi32EEEEEENS_10bfloat16_tENS5_IJlSB_lEEESK_SL_NS4_8TiledMMAINS4_8MMA_AtomIJNS4_4SM904GMMA28MMA_64x256x16_F32BF16BF16_SSILNSP_5MajorE0ELSR_0ELNSP_7ScaleInE1ELSS_1EEEEEENS4_6LayoutINS5_IJSB_SB_SB_EEENS5_IJNSA_ILi0EEESX_SX_EEEEENS5_IJNS4_10UnderscoreES10_S10_EEEEENS4_23SM90_TMA_LOAD_MULTICASTENS4_14ComposedLayoutINS4_7SwizzleILi2ELi4ELi3EEENS4_18smem_ptr_flag_bitsILi16EEENSV_INS5_IJNSA_ILi8EEESI_EEENS5_IJSI_SB_EEEEEEEvNS4_8identityENS4_13SM90_TMA_LOADES1D_vS1E_EENS_8epilogue10collective6detail29Sm90TmaWarpSpecializedAdapterINS1I_15DefaultEpilogueISK_SL_SL_NS1H_6thread17LinearCombinationISK_Li1EffLNS1M_9ScaleType4KindE0ELNS_15FloatRoundStyleE2ESK_EENS1_15EpilogueDefaultEEEEEvvEEEEvNT_6ParamsE,"",@"SHT_CUDA_INFO"
	.sectionflags	@""
	.align	4


	//----- nvinfo : EIATTR_CUDA_API_VERSION
	.align		4
        /*0000*/ 	.byte	0x04, 0x37
        /*0002*/ 	.short	(.L_21 - .L_20)
.L_20:
        /*0004*/ 	.word	0x00000082


	//----- nvinfo : EIATTR_KPARAM_INFO
	.align		4
.L_21:
        /*0008*/ 	.byte	0x04, 0x17
        /*000a*/ 	.short	(.L_23 - .L_22)
.L_22:
        /*000c*/ 	.word	0x00000000
        /*0010*/ 	.short	0x0000
        /*0012*/ 	.short	0x0070
        /*0014*/ 	.byte	0x00, 0xf0, 0x01, 0x10


	//----- nvinfo : EIATTR_SPARSE_MMA_MASK
	.align		4
.L_23:
        /*0018*/ 	.byte	0x03, 0x50
        /*001a*/ 	.short	0x0000


	//----- nvinfo : EIATTR_MAXREG_COUNT
	.align		4
        /*001c*/ 	.byte	0x03, 0x1b
        /*001e*/ 	.short	0x00a8


	//----- nvinfo : EIATTR_NUM_BARRIERS
	.align		4
        /*0020*/ 	.byte	0x02, 0x4c
        /*0022*/ 	.byte	0x01
	.zero		1


	//----- nvinfo : EIATTR_EXTERNS
	.align		4
        /*0024*/ 	.byte	0x04, 0x0f
        /*0026*/ 	.short	(.L_25 - .L_24)


	//   ....[0]....
	.align		4
.L_24:
        /*0028*/ 	.word	index@(__assertfail)


	//----- nvinfo : EIATTR_ANNOTATIONS
	.align		4
.L_25:
        /*002c*/ 	.byte	0x04, 0x55
        /*002e*/ 	.short	(.L_27 - .L_26)


	//   ....[0]....
.L_26:
        /*0030*/ 	.word	0x00000001
        /*0034*/ 	.byte	0x50, 0x0e, 0x00, 0x00, 0x01, 0x00, 0x00, 0x00, 0xb0, 0x9d, 0x00, 0x00, 0x01, 0x00, 0x00, 0x00
        /*0044*/ 	.byte	0x30, 0xaa, 0x00, 0x00


	//----- nvinfo : EIATTR_MERCURY_ISA_VERSION
	.align		4
.L_27:
        /*0048*/ 	.byte	0x03, 0x5f
        /*004a*/ 	.short	0x0101


	//----- nvinfo : EIATTR_INT_WARP_WIDE_INSTR_OFFSETS
	.align		4
        /*004c*/ 	.byte	0x04, 0x31
        /*004e*/ 	.short	(.L_29 - .L_28)


	//   ....[0]....
.L_28:
        /*0050*/ 	.word	0x000005e0


	//   ....[1]....
        /*0054*/ 	.word	0x00000620


	//   ....[2]....
        /*0058*/ 	.word	0x00000730


	//   ....[3]....
        /*005c*/ 	.word	0x00000750


	//   ....[4]....
        /*0060*/ 	.word	0x00000770


	//   ....[5]....
        /*0064*/ 	.word	0x00000790


	//   ....[6]....
        /*0068*/ 	.word	0x00000850


	//   ....[7]....
        /*006c*/ 	.word	0x00000890


	//   ....[8]....
        /*0070*/ 	.word	0x00001ee0


	//----- nvinfo : EIATTR_COOP_GROUP_MASK_REGIDS
	.align		4
.L_29:
        /*0074*/ 	.byte	0x04, 0x29
        /*0076*/ 	.short	(.L_31 - .L_30)


	//   ....[0]....
.L_30:
        /*0078*/ 	.word	0xffffffff


	//   ....[1]....
        /*007c*/ 	.word	0xffffffff


	//   ....[2]....
        /*0080*/ 	.word	0xffffffff


	//   ....[3]....
        /*0084*/ 	.word	0xffffffff


	//   ....[4]....
        /*0088*/ 	.word	0xffffffff


	//   ....[5]....
        /*008c*/ 	.word	0xffffffff


	//   ....[6]....
        /*0090*/ 	.word	0xffffffff


	//----- nvinfo : EIATTR_COOP_GROUP_INSTR_OFFSETS
	.align		4
.L_31:
        /*0094*/ 	.byte	0x04, 0x28
        /*0096*/ 	.short	(.L_33 - .L_32)


	//   ....[0]....
.L_32:
        /*0098*/ 	.word	0x00000070


	//   ....[1]....
        /*009c*/ 	.word	0x00000080


	//   ....[2]....
        /*00a0*/ 	.word	0x00000140


	//   ....[3]....
        /*00a4*/ 	.word	0x000003e0


	//   ....[4]....
        /*00a8*/ 	.word	0x00000420


	//   ....[5]....
        /*00ac*/ 	.word	0x000008e0


	//   ....[6]....
        /*00b0*/ 	.word	0x000009f0


	//----- nvinfo : EIATTR_REG_RECONFIG
	.align		4
.L_33:
        /*00b4*/ 	.byte	0x01, 0x54
	.zero		2


	//----- nvinfo : EIATTR_SYSCALL_OFFSETS
	.align		4
        /*00b8*/ 	.byte	0x04, 0x46
        /*00ba*/ 	.short	(.L_35 - .L_34)


	//   ....[0]....
.L_34:
        /*00bc*/ 	.word	0x00001880


	//----- nvinfo : EIATTR_MBARRIER_INSTR_OFFSETS
	.align		4
.L_35:
        /*00c0*/ 	.byte	0x04, 0x39
        /*00c2*/ 	.short	(.L_37 - .L_36)


	//   ....[0]....
.L_36:
        /*00c4*/ 	.word	0x00000260
        /*00c8*/ 	.word	0x000000ff
        /*00cc*/ 	.word	0x00000000
        /*00d0*/ 	.short	0x0100
        /*00d2*/ 	.byte	0x08
	.zero		1


	//   ....[1]....
        /*00d4*/ 	.word	0x00000270
        /*00d8*/ 	.word	0x000000ff
        /*00dc*/ 	.word	0x00000058
        /*00e0*/ 	.short	0x0100
        /*00e2*/ 	.byte	0x08
	.zero		1


	//   ....[2]....
        /*00e4*/ 	.word	0x00000280
        /*00e8*/ 	.word	0x000000ff
        /*00ec*/ 	.word	0x00000008
        /*00f0*/ 	.short	0x0100
        /*00f2*/ 	.byte	0x08
	.zero		1


	//   ....[3]....
        /*00f4*/ 	.word	0x00000290
        /*00f8*/ 	.word	0x000000ff
        /*00fc*/ 	.word	0x00000060
        /*0100*/ 	.short	0x0100
        /*0102*/ 	.byte	0x08
	.zero		1


	//   ....[4]....
        /*0104*/ 	.word	0x000002a0
        /*0108*/ 	.word	0x000000ff
        /*010c*/ 	.word	0x00000010
        /*0110*/ 	.short	0x0100
        /*0112*/ 	.byte	0x08
	.zero		1


	//   ....[5]....
        /*0114*/ 	.word	0x000002b0
        /*0118*/ 	.word	0x000000ff
        /*011c*/ 	.word	0x00000068
        /*0120*/ 	.short	0x0100
        /*0122*/ 	.byte	0x08
	.zero		1


	//   ....[6]....
        /*0124*/ 	.word	0x000002c0
        /*0128*/ 	.word	0x000000ff
        /*012c*/ 	.word	0x00000018
        /*0130*/ 	.short	0x0100
        /*0132*/ 	.byte	0x08
	.zero		1


	//   ....[7]....
        /*0134*/ 	.word	0x000002d0
        /*0138*/ 	.word	0x000000ff
        /*013c*/ 	.word	0x00000070
        /*0140*/ 	.short	0x0100
        /*0142*/ 	.byte	0x08
	.zero		1


	//   ....[8]....
        /*0144*/ 	.word	0x000002e0
        /*0148*/ 	.word	0x000000ff
        /*014c*/ 	.word	0x00000020
        /*0150*/ 	.short	0x0100
        /*0152*/ 	.byte	0x08
	.zero		1


	//   ....[9]....
        /*0154*/ 	.word	0x000002f0
        /*0158*/ 	.word	0x000000ff
        /*015c*/ 	.word	0x00000078
        /*0160*/ 	.short	0x0100
        /*0162*/ 	.byte	0x08
	.zero		1


	//   ....[10]....
        /*0164*/ 	.word	0x00000300
        /*0168*/ 	.word	0x000000ff
        /*016c*/ 	.word	0x00000028
        /*0170*/ 	.short	0x0100
        /*0172*/ 	.byte	0x08
	.zero		1


	//   ....[11]....
        /*0174*/ 	.word	0x00000310
        /*0178*/ 	.word	0x000000ff
        /*017c*/ 	.word	0x00000080
        /*0180*/ 	.short	0x0100
        /*0182*/ 	.byte	0x08
	.zero		1


	//   ....[12]....
        /*0184*/ 	.word	0x00000320
        /*0188*/ 	.word	0x000000ff
        /*018c*/ 	.word	0x00000030
        /*0190*/ 	.short	0x0100
        /*0192*/ 	.byte	0x08
	.zero		1


	//   ....[13]....
        /*0194*/ 	.word	0x00000330
        /*0198*/ 	.word	0x000000ff
        /*019c*/ 	.word	0x00000088
        /*01a0*/ 	.short	0x0100
        /*01a2*/ 	.byte	0x08
	.zero		1


	//   ....[14]....
        /*01a4*/ 	.word	0x00000340
        /*01a8*/ 	.word	0x000000ff
        /*01ac*/ 	.word	0x00000038
        /*01b0*/ 	.short	0x0100
        /*01b2*/ 	.byte	0x08
	.zero		1


	//   ....[15]....
        /*01b4*/ 	.word	0x00000350
        /*01b8*/ 	.word	0x000000ff
        /*01bc*/ 	.word	0x00000090
        /*01c0*/ 	.short	0x0100
        /*01c2*/ 	.byte	0x08
	.zero		1


	//   ....[16]....
        /*01c4*/ 	.word	0x00000360
        /*01c8*/ 	.word	0x000000ff
        /*01cc*/ 	.word	0x00000040
        /*01d0*/ 	.short	0x0100
        /*01d2*/ 	.byte	0x08
	.zero		1


	//   ....[17]....
        /*01d4*/ 	.word	0x00000370
        /*01d8*/ 	.word	0x000000ff
        /*01dc*/ 	.word	0x00000098
        /*01e0*/ 	.short	0x0100
        /*01e2*/ 	.byte	0x08
	.zero		1


	//   ....[18]....
        /*01e4*/ 	.word	0x00000380
        /*01e8*/ 	.word	0x000000ff
        /*01ec*/ 	.word	0x00000048
        /*01f0*/ 	.short	0x0100
        /*01f2*/ 	.byte	0x08
	.zero		1


	//   ....[19]....
        /*01f4*/ 	.word	0x00000390
        /*01f8*/ 	.word	0x000000ff
        /*01fc*/ 	.word	0x000000a0
        /*0200*/ 	.short	0x0100
        /*0202*/ 	.byte	0x08
	.zero		1


	//   ....[20]....
        /*0204*/ 	.word	0x000003a0
        /*0208*/ 	.word	0x000000ff
        /*020c*/ 	.word	0x00000050
        /*0210*/ 	.short	0x0100
        /*0212*/ 	.byte	0x08
	.zero		1


	//   ....[21]....
        /*0214*/ 	.word	0x000003b0
        /*0218*/ 	.word	0x000000ff
        /*021c*/ 	.word	0x000000a8
        /*0220*/ 	.short	0x0100
        /*0222*/ 	.byte	0x08
	.zero		1


	//   ....[22]....
        /*0224*/ 	.word	0x000008c0
        /*0228*/ 	.word	0x000000ff
        /*022c*/ 	.word	0x000000e0
        /*0230*/ 	.short	0x0100
        /*0232*/ 	.byte	0x08
	.zero		1


	//   ....[23]....
        /*0234*/ 	.word	0x00000950
        /*0238*/ 	.word	0x000000ff
        /*023c*/ 	.word	0x000000e8
        /*0240*/ 	.short	0x0100
        /*0242*/ 	.byte	0x08
	.zero		1


	//   ....[24]....
        /*0244*/ 	.word	0x00000970
        /*0248*/ 	.word	0x000000ff
        /*024c*/ 	.word	0x000000c0
        /*0250*/ 	.short	0x0100
        /*0252*/ 	.byte	0x09
	.zero		1


	//   ....[25]....
        /*0254*/ 	.word	0x00000980
        /*0258*/ 	.word	0x000000ff
        /*025c*/ 	.word	0x000000c8
        /*0260*/ 	.short	0x0100
        /*0262*/ 	.byte	0x09
	.zero		1


	//   ....[26]....
        /*0264*/ 	.word	0x00000990
        /*0268*/ 	.word	0x000000ff
        /*026c*/ 	.word	0x000000d0
        /*0270*/ 	.short	0x0100
        /*0272*/ 	.byte	0x09
	.zero		1


	//   ....[27]....
        /*0274*/ 	.word	0x000009a0
        /*0278*/ 	.word	0x000000ff
        /*027c*/ 	.word	0x000000d8
        /*0280*/ 	.short	0x0100
        /*0282*/ 	.byte	0x09
	.zero		1


	//   ....[28]....
        /*0284*/ 	.word	0x00001760
        /*0288*/ 	.word	0x0000009f
        /*028c*/ 	.word	0x00000000
        /*0290*/ 	.short	0x010a
        /*0292*/ 	.byte	0x2a
	.zero		1


	//   ....[29]....
        /*0294*/ 	.word	0x00001900
        /*0298*/ 	.word	0x00000003
        /*029c*/ 	.word	0x00000000
        /*02a0*/ 	.short	0x010a
        /*02a2*/ 	.byte	0x3f
	.zero		1


	//   ....[30]....
        /*02a4*/ 	.word	0x00001960
        /*02a8*/ 	.word	0x00000003
        /*02ac*/ 	.word	0x00000000
        /*02b0*/ 	.short	0x010a
        /*02b2*/ 	.byte	0x3f
	.zero		1


	//   ....[31]....
        /*02b4*/ 	.word	0x00001bd0
        /*02b8*/ 	.word	0x000000ff
        /*02bc*/ 	.word	0x00000000
        /*02c0*/ 	.short	0x010a
        /*02c2*/ 	.byte	0x04
	.zero		1


	//   ....[32]....
        /*02c4*/ 	.word	0x00001c10
        /*02c8*/ 	.word	0x000000ff
        /*02cc*/ 	.word	0x00000000
        /*02d0*/ 	.short	0x010a
        /*02d2*/ 	.byte	0x04
	.zero		1


	//   ....[33]....
        /*02d4*/ 	.word	0x00001d80
        /*02d8*/ 	.word	0x00000005
        /*02dc*/ 	.word	0x00000000
        /*02e0*/ 	.short	0x0101
        /*02e2*/ 	.byte	0x3f
	.zero		1


	//   ....[34]....
        /*02e4*/ 	.word	0x00001e80
        /*02e8*/ 	.word	0x000000a0
        /*02ec*/ 	.word	0x00000000
        /*02f0*/ 	.short	0x0101
        /*02f2*/ 	.byte	0x2d
	.zero		1


	//   ....[35]....
        /*02f4*/ 	.word	0x00001f80
        /*02f8*/ 	.word	0x00000003
        /*02fc*/ 	.word	0x00000000
        /*0300*/ 	.short	0x0101
        /*0302*/ 	.byte	0x3f
	.zero		1


	//   ....[36]....
        /*0304*/ 	.word	0x00002040
        /*0308*/ 	.word	0x0000009f
        /*030c*/ 	.word	0x00000010
        /*0310*/ 	.short	0x010a
        /*0312*/ 	.byte	0x2a
	.zero		1


	//   ....[37]....
        /*0314*/ 	.word	0x00009dd0
        /*0318*/ 	.word	0x000000a2
        /*031c*/ 	.word	0x00000000
        /*0320*/ 	.short	0x0101
        /*0322*/ 	.byte	0x2d
	.zero		1


	//   ....[38]....
        /*0324*/ 	.word	0x0000a770
        /*0328*/ 	.word	0x0000000c
        /*032c*/ 	.word	0x00000058
        /*0330*/ 	.short	0x010a
        /*0332*/ 	.byte	0x3f
	.zero		1


	//   ....[39]....
        /*0334*/ 	.word	0x0000ab40
        /*0338*/ 	.word	0x00000004
        /*033c*/ 	.word	0x000000e8
        /*0340*/ 	.short	0x0101
        /*0342*/ 	.byte	0x3f
	.zero		1


	//   ....[40]....
        /*0344*/ 	.word	0x0000b2c0
        /*0348*/ 	.word	0x00000007
        /*034c*/ 	.word	0x00000000
        /*0350*/ 	.short	0x010a
        /*0352*/ 	.byte	0x3f
	.zero		1


	//   ....[41]....
        /*0354*/ 	.word	0x0000b340
        /*0358*/ 	.word	0x00000009
        /*035c*/ 	.word	0x00000000
        /*0360*/ 	.short	0x010a
        /*0362*/ 	.byte	0x3f
	.zero		1


	//   ....[42]....
        /*0364*/ 	.word	0x0000b3d0
        /*0368*/ 	.word	0x00000006
        /*036c*/ 	.word	0x00000000
        /*0370*/ 	.short	0x010a
        /*0372*/ 	.byte	0x3f
	.zero		1


	//   ....[43]....
        /*0374*/ 	.word	0x0000b460
        /*0378*/ 	.word	0x00000009
        /*037c*/ 	.word	0x00000000
        /*0380*/ 	.short	0x010a
        /*0382*/ 	.byte	0x3f
	.zero		1


	//   ....[44]....
        /*0384*/ 	.word	0x0000b4f0
        /*0388*/ 	.word	0x00000006
        /*038c*/ 	.word	0x00000000
        /*0390*/ 	.short	0x010a
        /*0392*/ 	.byte	0x3f
	.zero		1


	//   ....[45]....
        /*0394*/ 	.word	0x0000b580
        /*0398*/ 	.word	0x00000009
        /*039c*/ 	.word	0x00000000
        /*03a0*/ 	.short	0x010a
        /*03a2*/ 	.byte	0x3f
	.zero		1


	//   ....[46]....
        /*03a4*/ 	.word	0x0000b610
        /*03a8*/ 	.word	0x00000006
        /*03ac*/ 	.word	0x00000000
        /*03b0*/ 	.short	0x010a
        /*03b2*/ 	.byte	0x3f
	.zero		1


	//   ....[47]....
        /*03b4*/ 	.word	0x0000b6a0
        /*03b8*/ 	.word	0x00000009
        /*03bc*/ 	.word	0x00000000
        /*03c0*/ 	.short	0x010a
        /*03c2*/ 	.byte	0x3f
	.zero		1


	//   ....[48]....
        /*03c4*/ 	.word	0x0000b730
        /*03c8*/ 	.word	0x00000006
        /*03cc*/ 	.word	0x00000000
        /*03d0*/ 	.short	0x010a
        /*03d2*/ 	.byte	0x3f
	.zero		1


	//   ....[49]....
        /*03d4*/ 	.word	0x0000b7c0
        /*03d8*/ 	.word	0x00000009
        /*03dc*/ 	.word	0x00000000
        /*03e0*/ 	.short	0x010a
        /*03e2*/ 	.byte	0x3f
	.zero		1


	//   ....[50]....
        /*03e4*/ 	.word	0x0000b850
        /*03e8*/ 	.word	0x00000003
        /*03ec*/ 	.word	0x00000000
        /*03f0*/ 	.short	0x010a
        /*03f2*/ 	.byte	0x3f
	.zero		1


	//   ....[51]....
        /*03f4*/ 	.word	0x0000b8b0
        /*03f8*/ 	.word	0x000000a1
        /*03fc*/ 	.word	0x00000000
        /*0400*/ 	.short	0x010a
        /*0402*/ 	.byte	0x3f
	.zero		1


	//   ....[52]....
        /*0404*/ 	.word	0x0000b900
        /*0408*/ 	.word	0x00000003
        /*040c*/ 	.word	0x00000000
        /*0410*/ 	.short	0x010a
        /*0412*/ 	.byte	0x3f
	.zero		1


	//   ....[53]....
        /*0414*/ 	.word	0x0000b960
        /*0418*/ 	.word	0x00000005
        /*041c*/ 	.word	0x00000000
        /*0420*/ 	.short	0x010a
        /*0422*/ 	.byte	0x3f
	.zero		1


	//   ....[54]....
        /*0424*/ 	.word	0x0000b9b0
        /*0428*/ 	.word	0x000000a1
        /*042c*/ 	.word	0x00000010
        /*0430*/ 	.short	0x010a
        /*0432*/ 	.byte	0x3f
	.zero		1


	//   ....[55]....
        /*0434*/ 	.word	0x0000ba80
        /*0438*/ 	.word	0x0000000c
        /*043c*/ 	.word	0x00000058
        /*0440*/ 	.short	0x010a
        /*0442*/ 	.byte	0x3f
	.zero		1


	//   ....[56]....
        /*0444*/ 	.word	0x0000bb50
        /*0448*/ 	.word	0x00000007
        /*044c*/ 	.word	0x00000000
        /*0450*/ 	.short	0x010a
        /*0452*/ 	.byte	0x3f
	.zero		1


	//   ....[57]....
        /*0454*/ 	.word	0x0000bba0
        /*0458*/ 	.word	0x00000009
        /*045c*/ 	.word	0x00000000
        /*0460*/ 	.short	0x010a
        /*0462*/ 	.byte	0x3f
	.zero		1


	//   ....[58]....
        /*0464*/ 	.word	0x0000bbf0
        /*0468*/ 	.word	0x00000006
        /*046c*/ 	.word	0x00000000
        /*0470*/ 	.short	0x010a
        /*0472*/ 	.byte	0x3f
	.zero		1


	//   ....[59]....
        /*0474*/ 	.word	0x0000bc40
        /*0478*/ 	.word	0x00000009
        /*047c*/ 	.word	0x00000000
        /*0480*/ 	.short	0x010a
        /*0482*/ 	.byte	0x3f
	.zero		1


	//   ....[60]....
        /*0484*/ 	.word	0x0000bc90
        /*0488*/ 	.word	0x00000006
        /*048c*/ 	.word	0x00000000
        /*0490*/ 	.short	0x010a
        /*0492*/ 	.byte	0x3f
	.zero		1


	//   ....[61]....
        /*0494*/ 	.word	0x0000bce0
        /*0498*/ 	.word	0x00000009
        /*049c*/ 	.word	0x00000000
        /*04a0*/ 	.short	0x010a
        /*04a2*/ 	.byte	0x3f
	.zero		1


	//   ....[62]....
        /*04a4*/ 	.word	0x0000bd30
        /*04a8*/ 	.word	0x00000006
        /*04ac*/ 	.word	0x00000000
        /*04b0*/ 	.short	0x010a
        /*04b2*/ 	.byte	0x3f
	.zero		1


	//   ....[63]....
        /*04b4*/ 	.word	0x0000bd80
        /*04b8*/ 	.word	0x00000009
        /*04bc*/ 	.word	0x00000000
        /*04c0*/ 	.short	0x010a
        /*04c2*/ 	.byte	0x3f
	.zero		1


	//   ....[64]....
        /*04c4*/ 	.word	0x0000bdd0
        /*04c8*/ 	.word	0x00000006
        /*04cc*/ 	.word	0x00000000
        /*04d0*/ 	.short	0x010a
        /*04d2*/ 	.byte	0x3f
	.zero		1


	//   ....[65]....
        /*04d4*/ 	.word	0x0000be20
        /*04d8*/ 	.word	0x00000009
        /*04dc*/ 	.word	0x00000000
        /*04e0*/ 	.short	0x010a
        /*04e2*/ 	.byte	0x3f
	.zero		1


	//----- nvinfo : EIATTR_NUM_MBARRIERS
	.align		4
.L_37:
        /*04e4*/ 	.byte	0x03, 0x38
        /*04e6*/ 	.short	0x001c


	//----- nvinfo : EIATTR_EXIT_INSTR_OFFSETS
	.align		4
        /*04e8*/ 	.byte	0x04, 0x1c
        /*04ea*/ 	.short	(.L_39 - .L_38)


	//   ....[0]....
.L_38:
        /*04ec*/ 	.word	0x00001490


	//   ....[1]....
        /*04f0*/ 	.word	0x000014f0


	//   ....[2]....
        /*04f4*/ 	.word	0x0000a460


	//   ....[3]....
        /*04f8*/ 	.word	0x0000a490


	//   ....[4]....
        /*04fc*/ 	.word	0x0000b8a0


	//----- nvinfo : EIATTR_MAX_THREADS
	.align		4
.L_39:
        /*0500*/ 	.byte	0x04, 0x05
        /*0502*/ 	.short	(.L_41 - .L_40)
.L_40:
        /*0504*/ 	.word	0x00000180
        /*0508*/ 	.word	0x00000001
        /*050c*/ 	.word	0x00000001


	//----- nvinfo : EIATTR_CRS_STACK_SIZE
	.align		4
.L_41:
        /*0510*/ 	.byte	0x04, 0x1e
        /*0512*/ 	.short	(.L_43 - .L_42)
.L_42:
        /*0514*/ 	.word	0x00000000


	//----- nvinfo : EIATTR_CBANK_PARAM_SIZE
	.align		4
.L_43:
        /*0518*/ 	.byte	0x03, 0x19
        /*051a*/ 	.short	0x0470


	//----- nvinfo : EIATTR_PARAM_CBANK
	.align		4
        /*051c*/ 	.byte	0x04, 0x0a
        /*051e*/ 	.short	(.L_45 - .L_44)
	.align		4
.L_44:
        /*0520*/ 	.word	index@(.nv.constant0._ZN7cutlass13device_kernelINS_4gemm6kernel13GemmUniversalIN4cute5tupleIJiiiiEEENS1_10collective13CollectiveMmaINS1_34MainloopSm90TmaGmmaWarpSpecializedILi11ENS5_IJNS4_1CILi1EEENSA_ILi4EEESB_EEENS1_32KernelTmaWarpSpecializedPingpongEEENS5_IJNSA_ILi64EEENSA_ILi256EEENSA_ILi32EEEEEENS_10bfloat16_tENS5_IJlSB_lEEESK_SL_NS4_8TiledMMAINS4_8MMA_AtomIJNS4_4SM904GMMA28MMA_64x256x16_F32BF16BF16_SSILNSP_5MajorE0ELSR_0ELNSP_7ScaleInE1ELSS_1EEEEEENS4_6LayoutINS5_IJSB_SB_SB_EEENS5_IJNSA_ILi0EEESX_SX_EEEEENS5_IJNS4_10UnderscoreES10_S10_EEEEENS4_23SM90_TMA_LOAD_MULTICASTENS4_14ComposedLayoutINS4_7SwizzleILi2ELi4ELi3EEENS4_18smem_ptr_flag_bitsILi16EEENSV_INS5_IJNSA_ILi8EEESI_EEENS5_IJSI_SB_EEEEEEEvNS4_8identityENS4_13SM90_TMA_LOADES1D_vS1E_EENS_8epilogue10collective6detail29Sm90TmaWarpSpecializedAdapterINS1I_15DefaultEpilogueISK_SL_SL_NS1H_6thread17LinearCombinationISK_Li1EffLNS1M_9ScaleType4KindE0ELNS_15FloatRoundStyleE2ESK_EENS1_15EpilogueDefaultEEEEEvvEEEEvNT_6ParamsE)
        /*0524*/ 	.short	0x0210
        /*0526*/ 	.short	0x0470


	//----- nvinfo : EIATTR_SW_WAR
	.align		4
.L_45:
        /*0528*/ 	.byte	0x04, 0x36
        /*052a*/ 	.short	(.L_47 - .L_46)
.L_46:
        /*052c*/ 	.word	0x00000008
.L_47:


//--------------------- .nv.callgraph             --------------------------
	.section	.nv.callgraph,"",@"SHT_CUDA_CALLGRAPH"
	.align	4
	.sectionentsize	8
	.align		4
        /*0000*/ 	.word	0x00000000
	.align		4
        /*0004*/ 	.word	0xffffffff
	.align		4
        /*0008*/ 	.word	index@(_ZN7cutlass13device_kernelINS_4gemm6kernel13GemmUniversalIN4cute5tupleIJiiiiEEENS1_10collective13CollectiveMmaINS1_34MainloopSm90TmaGmmaWarpSpecializedILi11ENS5_IJNS4_1CILi1EEENSA_ILi4EEESB_EEENS1_32KernelTmaWarpSpecializedPingpongEEENS5_IJNSA_ILi64EEENSA_ILi256EEENSA_ILi32EEEEEENS_10bfloat16_tENS5_IJlSB_lEEESK_SL_NS4_8TiledMMAINS4_8MMA_AtomIJNS4_4SM904GMMA28MMA_64x256x16_F32BF16BF16_SSILNSP_5MajorE0ELSR_0ELNSP_7ScaleInE1ELSS_1EEEEEENS4_6LayoutINS5_IJSB_SB_SB_EEENS5_IJNSA_ILi0EEESX_SX_EEEEENS5_IJNS4_10UnderscoreES10_S10_EEEEENS4_23SM90_TMA_LOAD_MULTICASTENS4_14ComposedLayoutINS4_7SwizzleILi2ELi4ELi3EEENS4_18smem_ptr_flag_bitsILi16EEENSV_INS5_IJNSA_ILi8EEESI_EEENS5_IJSI_SB_EEEEEEEvNS4_8identityENS4_13SM90_TMA_LOADES1D_vS1E_EENS_8epilogue10collective6detail29Sm90TmaWarpSpecializedAdapterINS1I_15DefaultEpilogueISK_SL_SL_NS1H_6thread17LinearCombinationISK_Li1EffLNS1M_9ScaleType4KindE0ELNS_15FloatRoundStyleE2ESK_EENS1_15EpilogueDefaultEEEEEvvEEEEvNT_6ParamsE)
	.align		4
        /*000c*/ 	.word	index@(__assertfail)
	.align		4
        /*0010*/ 	.word	0x00000000
	.align		4
        /*0014*/ 	.word	0xfffffffe
	.align		4
        /*0018*/ 	.word	0x00000000
	.align		4
        /*001c*/ 	.word	0xfffffffd
	.align		4
        /*0020*/ 	.word	0x00000000
	.align		4
        /*0024*/ 	.word	0xfffffffc


//--------------------- .nv.constant4             --------------------------
	.section	.nv.constant4,"a",@progbits
	.align	8
	.align		8
.nv.constant4:
        /*0000*/ 	.dword	__assertfail
	.align		8
        /*0008*/ 	.dword	__unnamed_1
	.align		8
        /*0010*/ 	.dword	_ZN40_INTERNAL_130332a8_4_k_cu_2e145855_251014cuda3std3__45__cpo5beginE
	.align		8
        /*0018*/ 	.dword	_ZN40_INTERNAL_130332a8_4_k_cu_2e145855_251014cuda3std3__45__cpo3endE
	.align		8
        /*0020*/ 	.dword	_ZN40_INTERNAL_130332a8_4_k_cu_2e145855_251014cuda3std3__45__cpo6cbeginE
	.align		8
        /*0028*/ 	.dword	_ZN40_INTERNAL_130332a8_4_k_cu_2e145855_251014cuda3std3__45__cpo4cendE
	.align		8
        /*0030*/ 	.dword	_ZN40_INTERNAL_130332a8_4_k_cu_2e145855_251014cuda3std3__442_GLOBAL__N__130332a8_4_k_cu_2e145855_251016ignoreE
	.align		8
        /*0038*/ 	.dword	_ZN40_INTERNAL_130332a8_4_k_cu_2e145855_251014cuda3std3__419piecewise_constructE
	.align		8
        /*0040*/ 	.dword	_ZN40_INTERNAL_130332a8_4_k_cu_2e145855_251014cuda3std3__48in_placeE
	.align		8
        /*0048*/ 	.dword	_ZN40_INTERNAL_130332a8_4_k_cu_2e145855_251014cuda3std6ranges3__45__cpo4swapE
	.align		8
        /*0050*/ 	.dword	_ZN40_INTERNAL_130332a8_4_k_cu_2e145855_251014cuda3std6ranges3__45__cpo9iter_moveE
	.align		8
        /*0058*/ 	.dword	_ZN40_INTERNAL_130332a8_4_k_cu_2e145855_251014cute7productE
	.align		8
        /*0060*/ 	.dword	_ZN40_INTERNAL_130332a8_4_k_cu_2e145855_251014cute1_E
	.align		8
        /*0068*/ 	.dword	$str$22
	.align		8
        /*0070*/ 	.dword	$str$23


//--------------------- .text._ZN7cutlass13device_kernelINS_4gemm6kernel13GemmUniversalIN4cute5tupleIJiiiiEEENS1_10collective13CollectiveMmaINS1_34MainloopSm90TmaGmmaWarpSpecializedILi11ENS5_IJNS4_1CILi1EEENSA_ILi4EEESB_EEENS1_32KernelTmaWarpSpecializedPingpongEEENS5_IJNSA_ILi64EEENSA_ILi256EEENSA_ILi32EEEEEENS_10bfloat16_tENS5_IJlSB_lEEESK_SL_NS4_8TiledMMAINS4_8MMA_AtomIJNS4_4SM904GMMA28MMA_64x256x16_F32BF16BF16_SSILNSP_5MajorE0ELSR_0ELNSP_7ScaleInE1ELSS_1EEEEEENS4_6LayoutINS5_IJSB_SB_SB_EEENS5_IJNSA_ILi0EEESX_SX_EEEEENS5_IJNS4_10UnderscoreES10_S10_EEEEENS4_23SM90_TMA_LOAD_MULTICASTENS4_14ComposedLayoutINS4_7SwizzleILi2ELi4ELi3EEENS4_18smem_ptr_flag_bitsILi16EEENSV_INS5_IJNSA_ILi8EEESI_EEENS5_IJSI_SB_EEEEEEEvNS4_8identityENS4_13SM90_TMA_LOADES1D_vS1E_EENS_8epilogue10collective6detail29Sm90TmaWarpSpecializedAdapterINS1I_15DefaultEpilogueISK_SL_SL_NS1H_6thread17LinearCombinationISK_Li1EffLNS1M_9ScaleType4KindE0ELNS_15FloatRoundStyleE2ESK_EENS1_15EpilogueDefaultEEEEEvvEEEEvNT_6ParamsE --------------------------
	.section	.text._ZN7cutlass13device_kernelINS_4gemm6kernel13GemmUniversalIN4cute5tupleIJiiiiEEENS1_10collective13CollectiveMmaINS1_34MainloopSm90TmaGmmaWarpSpecializedILi11ENS5_IJNS4_1CILi1EEENSA_ILi4EEESB_EEENS1_32KernelTmaWarpSpecializedPingpongEEENS5_IJNSA_ILi64EEENSA_ILi256EEENSA_ILi32EEEEEENS_10bfloat16_tENS5_IJlSB_lEEESK_SL_NS4_8TiledMMAINS4_8MMA_AtomIJNS4_4SM904GMMA28MMA_64x256x16_F32BF16BF16_SSILNSP_5MajorE0ELSR_0ELNSP_7ScaleInE1ELSS_1EEEEEENS4_6LayoutINS5_IJSB_SB_SB_EEENS5_IJNSA_ILi0EEESX_SX_EEEEENS5_IJNS4_10UnderscoreES10_S10_EEEEENS4_23SM90_TMA_LOAD_MULTICASTENS4_14ComposedLayoutINS4_7SwizzleILi2ELi4ELi3EEENS4_18smem_ptr_flag_bitsILi16EEENSV_INS5_IJNSA_ILi8EEESI_EEENS5_IJSI_SB_EEEEEEEvNS4_8identityENS4_13SM90_TMA_LOADES1D_vS1E_EENS_8epilogue10collective6detail29Sm90TmaWarpSpecializedAdapterINS1I_15DefaultEpilogueISK_SL_SL_NS1H_6thread17LinearCombinationISK_Li1EffLNS1M_9ScaleType4KindE0ELNS_15FloatRoundStyleE2ESK_EENS1_15EpilogueDefaultEEEEEvvEEEEvNT_6ParamsE,"ax",@progbits
	.align	128
.text._ZN7cutlass13device_kernelINS_4gemm6kernel13GemmUniversalIN4cute5tupleIJiiiiEEENS1_10collective13CollectiveMmaINS1_34MainloopSm90TmaGmmaWarpSpecializedILi11ENS5_IJNS4_1CILi1EEENSA_ILi4EEESB_EEENS1_32KernelTmaWarpSpecializedPingpongEEENS5_IJNSA_ILi64EEENSA_ILi256EEENSA_ILi32EEEEEENS_10bfloat16_tENS5_IJlSB_lEEESK_SL_NS4_8TiledMMAINS4_8MMA_AtomIJNS4_4SM904GMMA28MMA_64x256x16_F32BF16BF16_SSILNSP_5MajorE0ELSR_0ELNSP_7ScaleInE1ELSS_1EEEEEENS4_6LayoutINS5_IJSB_SB_SB_EEENS5_IJNSA_ILi0EEESX_SX_EEEEENS5_IJNS4_10UnderscoreES10_S10_EEEEENS4_23SM90_TMA_LOAD_MULTICASTENS4_14ComposedLayoutINS4_7SwizzleILi2ELi4ELi3EEENS4_18smem_ptr_flag_bitsILi16EEENSV_INS5_IJNSA_ILi8EEESI_EEENS5_IJSI_SB_EEEEEEEvNS4_8identityENS4_13SM90_TMA_LOADES1D_vS1E_EENS_8epilogue10collective6detail29Sm90TmaWarpSpecializedAdapterINS1I_15DefaultEpilogueISK_SL_SL_NS1H_6thread17LinearCombinationISK_Li1EffLNS1M_9ScaleType4KindE0ELNS_15FloatRoundStyleE2ESK_EENS1_15EpilogueDefaultEEEEEvvEEEEvNT_6ParamsE:
        .type           _ZN7cutlass13device_kernelINS_4gemm6kernel13GemmUniversalIN4cute5tupleIJiiiiEEENS1_10collective13CollectiveMmaINS1_34MainloopSm90TmaGmmaWarpSpecializedILi11ENS5_IJNS4_1CILi1EEENSA_ILi4EEESB_EEENS1_32KernelTmaWarpSpecializedPingpongEEENS5_IJNSA_ILi64EEENSA_ILi256EEENSA_ILi32EEEEEENS_10bfloat16_tENS5_IJlSB_lEEESK_SL_NS4_8TiledMMAINS4_8MMA_AtomIJNS4_4SM904GMMA28MMA_64x256x16_F32BF16BF16_SSILNSP_5MajorE0ELSR_0ELNSP_7ScaleInE1ELSS_1EEEEEENS4_6LayoutINS5_IJSB_SB_SB_EEENS5_IJNSA_ILi0EEESX_SX_EEEEENS5_IJNS4_10UnderscoreES10_S10_EEEEENS4_23SM90_TMA_LOAD_MULTICASTENS4_14ComposedLayoutINS4_7SwizzleILi2ELi4ELi3EEENS4_18smem_ptr_flag_bitsILi16EEENSV_INS5_IJNSA_ILi8EEESI_EEENS5_IJSI_SB_EEEEEEEvNS4_8identityENS4_13SM90_TMA_LOADES1D_vS1E_EENS_8epilogue10collective6detail29Sm90TmaWarpSpecializedAdapterINS1I_15DefaultEpilogueISK_SL_SL_NS1H_6thread17LinearCombinationISK_Li1EffLNS1M_9ScaleType4KindE0ELNS_15FloatRoundStyleE2ESK_EENS1_15EpilogueDefaultEEEEEvvEEEEvNT_6ParamsE,@function
        .size           _ZN7cutlass13device_kernelINS_4gemm6kernel13GemmUniversalIN4cute5tupleIJiiiiEEENS1_10collective13CollectiveMmaINS1_34MainloopSm90TmaGmmaWarpSpecializedILi11ENS5_IJNS4_1CILi1EEENSA_ILi4EEESB_EEENS1_32KernelTmaWarpSpecializedPingpongEEENS5_IJNSA_ILi64EEENSA_ILi256EEENSA_ILi32EEEEEENS_10bfloat16_tENS5_IJlSB_lEEESK_SL_NS4_8TiledMMAINS4_8MMA_AtomIJNS4_4SM904GMMA28MMA_64x256x16_F32BF16BF16_SSILNSP_5MajorE0ELSR_0ELNSP_7ScaleInE1ELSS_1EEEEEENS4_6LayoutINS5_IJSB_SB_SB_EEENS5_IJNSA_ILi0EEESX_SX_EEEEENS5_IJNS4_10UnderscoreES10_S10_EEEEENS4_23SM90_TMA_LOAD_MULTICASTENS4_14ComposedLayoutINS4_7SwizzleILi2ELi4ELi3EEENS4_18smem_ptr_flag_bitsILi16EEENSV_INS5_IJNSA_ILi8EEESI_EEENS5_IJSI_SB_EEEEEEEvNS4_8identityENS4_13SM90_TMA_LOADES1D_vS1E_EENS_8epilogue10collective6detail29Sm90TmaWarpSpecializedAdapterINS1I_15DefaultEpilogueISK_SL_SL_NS1H_6thread17LinearCombinationISK_Li1EffLNS1M_9ScaleType4KindE0ELNS_15FloatRoundStyleE2ESK_EENS1_15EpilogueDefaultEEEEEvvEEEEvNT_6ParamsE,(.L_x_344 - _ZN7cutlass13device_kernelINS_4gemm6kernel13GemmUniversalIN4cute5tupleIJiiiiEEENS1_10collective13CollectiveMmaINS1_34MainloopSm90TmaGmmaWarpSpecializedILi11ENS5_IJNS4_1CILi1EEENSA_ILi4EEESB_EEENS1_32KernelTmaWarpSpecializedPingpongEEENS5_IJNSA_ILi64EEENSA_ILi256EEENSA_ILi32EEEEEENS_10bfloat16_tENS5_IJlSB_lEEESK_SL_NS4_8TiledMMAINS4_8MMA_AtomIJNS4_4SM904GMMA28MMA_64x256x16_F32BF16BF16_SSILNSP_5MajorE0ELSR_0ELNSP_7ScaleInE1ELSS_1EEEEEENS4_6LayoutINS5_IJSB_SB_SB_EEENS5_IJNSA_ILi0EEESX_SX_EEEEENS5_IJNS4_10UnderscoreES10_S10_EEEEENS4_23SM90_TMA_LOAD_MULTICASTENS4_14ComposedLayoutINS4_7SwizzleILi2ELi4ELi3EEENS4_18smem_ptr_flag_bitsILi16EEENSV_INS5_IJNSA_ILi8EEESI_EEENS5_IJSI_SB_EEEEEEEvNS4_8identityENS4_13SM90_TMA_LOADES1D_vS1E_EENS_8epilogue10collective6detail29Sm90TmaWarpSpecializedAdapterINS1I_15DefaultEpilogueISK_SL_SL_NS1H_6thread17LinearCombinationISK_Li1EffLNS1M_9ScaleType4KindE0ELNS_15FloatRoundStyleE2ESK_EENS1_15EpilogueDefaultEEEEEvvEEEEvNT_6ParamsE)
        .other          _ZN7cutlass13device_kernelINS_4gemm6kernel13GemmUniversalIN4cute5tupleIJiiiiEEENS1_10collective13CollectiveMmaINS1_34MainloopSm90TmaGmmaWarpSpecializedILi11ENS5_IJNS4_1CILi1EEENSA_ILi4EEESB_EEENS1_32KernelTmaWarpSpecializedPingpongEEENS5_IJNSA_ILi64EEENSA_ILi256EEENSA_ILi32EEEEEENS_10bfloat16_tENS5_IJlSB_lEEESK_SL_NS4_8TiledMMAINS4_8MMA_AtomIJNS4_4SM904GMMA28MMA_64x256x16_F32BF16BF16_SSILNSP_5MajorE0ELSR_0ELNSP_7ScaleInE1ELSS_1EEEEEENS4_6LayoutINS5_IJSB_SB_SB_EEENS5_IJNSA_ILi0EEESX_SX_EEEEENS5_IJNS4_10UnderscoreES10_S10_EEEEENS4_23SM90_TMA_LOAD_MULTICASTENS4_14ComposedLayoutINS4_7SwizzleILi2ELi4ELi3EEENS4_18smem_ptr_flag_bitsILi16EEENSV_INS5_IJNSA_ILi8EEESI_EEENS5_IJSI_SB_EEEEEEEvNS4_8identityENS4_13SM90_TMA_LOADES1D_vS1E_EENS_8epilogue10collective6detail29Sm90TmaWarpSpecializedAdapterINS1I_15DefaultEpilogueISK_SL_SL_NS1H_6thread17LinearCombinationISK_Li1EffLNS1M_9ScaleType4KindE0ELNS_15FloatRoundStyleE2ESK_EENS1_15EpilogueDefaultEEEEEvvEEEEvNT_6ParamsE,@"STO_CUDA_ENTRY STV_DEFAULT"
_ZN7cutlass13device_kernelINS_4gemm6kernel13GemmUniversalIN4cute5tupleIJiiiiEEENS1_10collective13CollectiveMmaINS1_34MainloopSm90TmaGmmaWarpSpecializedILi11ENS5_IJNS4_1CILi1EEENSA_ILi4EEESB_EEENS1_32KernelTmaWarpSpecializedPingpongEEENS5_IJNSA_ILi64EEENSA_ILi256EEENSA_ILi32EEEEEENS_10bfloat16_tENS5_IJlSB_lEEESK_SL_NS4_8TiledMMAINS4_8MMA_AtomIJNS4_4SM904GMMA28MMA_64x256x16_F32BF16BF16_SSILNSP_5MajorE0ELSR_0ELNSP_7ScaleInE1ELSS_1EEEEEENS4_6LayoutINS5_IJSB_SB_SB_EEENS5_IJNSA_ILi0EEESX_SX_EEEEENS5_IJNS4_10UnderscoreES10_S10_EEEEENS4_23SM90_TMA_LOAD_MULTICASTENS4_14ComposedLayoutINS4_7SwizzleILi2ELi4ELi3EEENS4_18smem_ptr_flag_bitsILi16EEENSV_INS5_IJNSA_ILi8EEESI_EEENS5_IJSI_SB_EEEEEEEvNS4_8identityENS4_13SM90_TMA_LOADES1D_vS1E_EENS_8epilogue10collective6detail29Sm90TmaWarpSpecializedAdapterINS1I_15DefaultEpilogueISK_SL_SL_NS1H_6thread17LinearCombinationISK_Li1EffLNS1M_9ScaleType4KindE0ELNS_15FloatRoundStyleE2ESK_EENS1_15EpilogueDefaultEEEEEvvEEEEvNT_6ParamsE:
[----:B------:R-:W0:Y:S02]  /*0000*/  LDC R1, c[0x0][0x28] ;  /* 0x00000a00ff017b82 */ /* 0x000e240000000800 */
[----:B0-----:R-:W-:Y:S01]  /*0010*/  VIADD R1, R1, 0xfffffff8 ;  /* 0xfffffff801017836 */ /* 0x001fe20000000000 */
[----:B------:R-:W0:Y:S01]  /*0020*/  S2R R4, SR_TID.X ;  /* 0x0000000000047919 */ /* 0x000e220000002100 */
[----:B------:R-:W-:Y:S01]  /*0030*/  ELECT P0, URZ, PT ;  /* 0x00000000003f782f */ /* 0x000fe20003800000 */
[----:B------:R-:W-:Y:S01]  /*0040*/  BSSY B0, `(.L_x_0) ;  /* 0x000000f000007945 */ /* 0x000fe20003800000 */
[--C-:B0-----:R-:W-:Y:S02]  /*0050*/  SHF.R.U32.HI R0, RZ, 0x5, R4.reuse ;  /* 0x00000005ff007819 */ /* 0x101fe40000011604 */
[----:B------:R-:W-:-:S03]  /*0060*/  SHF.R.U32.HI R7, RZ, 0x7, R4 ;  /* 0x00000007ff077819 */ /* 0x000fc60000011604 */
[----:B------:R-:W0:Y:S04]  /*0070*/  SHFL.IDX PT, R2, R0, RZ, 0x1f ;  /* 0x00001fff00027589 */ /* 0x000e2800000e0000 */
[----:B------:R1:W2:Y:S01]  /*0080*/  SHFL.IDX PT, R10, R7, RZ, 0x1f ;  /* 0x00001fff070a7589 */ /* 0x0002a200000e0000 */
[----:B0-----:R-:W-:-:S13]  /*0090*/  ISETP.NE.OR P0, PT, R2, RZ, !P0 ;  /* 0x000000ff0200720c */ /* 0x001fda0004705670 */
[----:B-12---:R-:W-:Y:S05]  /*00a0*/  @P0 BRA `(.L_x_1) ;  /* 0x0000000000200947 */ /* 0x006fea0003800000 */
[----:B------:R-:W-:Y:S02]  /*00b0*/  ULDC.64 UR4, c[0x0][0x198] ;  /* 0x0000660000047ab9 */ /* 0x000fe40000000a00 */
[----:B------:R-:W-:Y:S02]  /*00c0*/  UIADD3 UR6, UP0, UR4, 0xf0, URZ ;  /* 0x000000f004067890 */ /* 0x000fe4000ff1e03f */
[----:B------:R-:W-:Y:S02]  /*00d0*/  UIADD3 UR4, UP1, UR4, 0x1f0, URZ ;  /* 0x000001f004047890 */ /* 0x000fe4000ff3e03f */
[----:B------:R-:W-:Y:S02]  /*00e0*/  UIADD3.X UR7, URZ, UR5, URZ, UP0, !UPT ;  /* 0x000000053f077290 */ /* 0x000fe400087fe43f */
[----:B------:R-:W-:-:S07]  /*00f0*/  UIADD3.X UR5, URZ, UR5, URZ, UP1, !UPT ;  /* 0x000000053f057290 */ /* 0x000fce0008ffe43f */
[----:B------:R0:W-:Y:S02]  /*0100*/  UTMACCTL.PF [UR6] ;  /* 0x00000000060079b9 */ /* 0x0001e40008040000 */
[----:B------:R0:W-:Y:S02]  /*0110*/  UTMACCTL.PF [UR4] ;  /* 0x00000000040079b9 */ /* 0x0001e40008040000 */
[----:B0-----:R-:W-:Y:S01]  /*0120*/  NOP ;  /* 0x0000000000007918 */ /* 0x001fe20000000000 */
.L_x_1:
[----:B------:R-:W-:Y:S05]  /*0130*/  BSYNC B0 ;  /* 0x0000000000007941 */ /* 0x000fea0003800000 */
.L_x_0:
[----:B------:R-:W0:Y:S02]  /*0140*/  SHFL.IDX PT, R8, R0, RZ, 0x1f ;  /* 0x00001fff00087589 */ /* 0x000e2400000e0000 */
[----:B0-----:R-:W-:-:S13]  /*0150*/  ISETP.NE.AND P0, PT, R8, RZ, PT ;  /* 0x000000ff0800720c */ /* 0x001fda0003f05270 */
[----:B------:R-:W-:Y:S05]  /*0160*/  @P0 BRA `(.L_x_2) ;  /* 0x00000000009c0947 */ /* 0x000fea0003800000 */
[----:B------:R-:W-:Y:S01]  /*0170*/  ELECT P0, URZ, PT ;  /* 0x00000000003f782f */ /* 0x000fe20003800000 */
[----:B------:R-:W-:-:S12]  /*0180*/  BSSY B0, `(.L_x_2) ;  /* 0x0000025000007945 */ /* 0x000fd80003800000 */
[----:B------:R-:W-:Y:S05]  /*0190*/  @!P0 BRA `(.L_x_3) ;  /* 0x00000000008c8947 */ /* 0x000fea0003800000 */
[----:B------:R-:W0:Y:S01]  /*01a0*/  S2UR UR8, SR_CgaCtaId ;  /* 0x00000000000879c3 */ /* 0x000e220000008800 */
[----:B------:R-:W-:Y:S01]  /*01b0*/  UMOV UR4, 0x400 ;  /* 0x0000040000047882 */ /* 0x000fe20000000000 */
[----:B------:R-:W-:Y:S01]  /*01c0*/  UMOV UR5, 0x1 ;  /* 0x0000000100057882 */ /* 0x000fe20000000000 */
[----:B------:R-:W-:Y:S02]  /*01d0*/  UMOV UR6, 0x4 ;  /* 0x0000000400067882 */ /* 0x000fe40000000000 */
[----:B------:R-:W-:-:S04]  /*01e0*/  UIADD3 UR6, -UR6, 0x100000, URZ ;  /* 0x0010000006067890 */ /* 0x000fc8000fffe13f */
[----:B------:R-:W-:Y:S02]  /*01f0*/  USHF.L.U32 UR7, UR6, 0xb, URZ ;  /* 0x0000000b06077899 */ /* 0x000fe4000800063f */
[----:B------:R-:W-:Y:S02]  /*0200*/  USHF.L.U32 UR6, UR6, 0x1, URZ ;  /* 0x0000000106067899 */ /* 0x000fe4000800063f */
[----:B0-----:R-:W-:Y:S02]  /*0210*/  ULEA UR8, UR8, UR4, 0x18 ;  /* 0x0000000408087291 */ /* 0x001fe4000f8ec03f */
[----:B------:R-:W-:-:S04]  /*0220*/  UIADD3 UR4, -UR5, 0x100000, URZ ;  /* 0x0010000005047890 */ /* 0x000fc8000fffe13f */
[----:B------:R-:W-:Y:S02]  /*0230*/  USHF.L.U32 UR5, UR4, 0xb, URZ ;  /* 0x0000000b04057899 */ /* 0x000fe4000800063f */
[----:B------:R-:W-:Y:S01]  /*0240*/  USHF.L.U32 UR4, UR4, 0x1, URZ ;  /* 0x0000000104047899 */ /* 0x000fe2000800063f */
[----:B------:R-:W0:Y:S11]  /*0250*/  FENCE.VIEW.ASYNC.S ;  /* 0x00000000000073c6 */ /* 0x000e360000000000 */
[----:B0-----:R0:W1:Y:S01]  /*0260*/  SYNCS.EXCH.64 URZ, [UR8], UR4 ;  /* 0x00000004083f75b2 */ /* 0x0010620008000100 */
[----:B------:R0:W2:Y:S01]  /*0270*/  SYNCS.EXCH.64 URZ, [UR8+0x58], UR6 ;  /* 0x00005806083f75b2 */ /* 0x0000a20008000100 */
[----:B------:R0:W3:Y:S01]  /*0280*/  SYNCS.EXCH.64 URZ, [UR8+0x8], UR4 ;  /* 0x00000804083f75b2 */ /* 0x0000e20008000100 */
[----:B------:R0:W4:Y:S01]  /*0290*/  SYNCS.EXCH.64 URZ, [UR8+0x60], UR6 ;  /* 0x00006006083f75b2 */ /* 0x0001220008000100 */
[----:B------:R0:W0:Y:S01]  /*02a0*/  SYNCS.EXCH.64 URZ, [UR8+0x10], UR4 ;  /* 0x00001004083f75b2 */ /* 0x0000220008000100 */
        /* <DEDUP_REMOVED lines=17> */
[----:B------:R-:W-:Y:S01]  /*03c0*/  NOP ;  /* 0x0000000000007918 */ /* 0x000fe20000000000 */
.L_x_3:
[----:B0-----:R-:W-:Y:S05]  /*03d0*/  BSYNC B0 ;  /* 0x0000000000007941 */ /* 0x001fea0003800000 */
.L_x_2:
[----:B------:R-:W0:Y:S01]  /*03e0*/  SHFL.IDX PT, R9, R0, RZ, 0x1f ;  /* 0x00001fff00097589 */ /* 0x000e2200000e0000 */
[----:B------:R-:W5:Y:S01]  /*03f0*/  S2UR UR12, SR_CTAID.X ;  /* 0x00000000000c79c3 */ /* 0x000f620000002500 */
[----:B------:R-:W-:Y:S02]  /*0400*/  SHF.R.S32.HI R3, RZ, 0x1f, R4 ;  /* 0x0000001fff037819 */ /* 0x000fe40000011404 */
[----:B------:R-:W-:Y:S01]  /*0410*/  ELECT P0, URZ, PT ;  /* 0x00000000003f782f */ /* 0x000fe20003800000 */
[----:B------:R-:W1:Y:S01]  /*0420*/  SHFL.IDX PT, R5, R0, RZ, 0x1f ;  /* 0x00001fff00057589 */ /* 0x000e6200000e0000 */
[----:B------:R-:W-:Y:S02]  /*0430*/  ELECT P1, URZ, PT ;  /* 0x00000000003f782f */ /* 0x000fe40003820000 */
[----:B------:R-:W-:Y:S01]  /*0440*/  LEA.HI R3, R3, R4, RZ, 0x7 ;  /* 0x0000000403037211 */ /* 0x000fe200078f38ff */
[----:B------:R-:W-:Y:S01]  /*0450*/  ULDC UR4, c[0x0][0x150] ;  /* 0x0000540000047ab9 */ /* 0x000fe20000000800 */
[----:B------:R-:W2:Y:S01]  /*0460*/  S2R R6, SR_CTAID.Y ;  /* 0x0000000000067919 */ /* 0x000ea20000002600 */
[----:B------:R-:W-:Y:S01]  /*0470*/  SHF.R.S32.HI R11, RZ, 0x1f, R8 ;  /* 0x0000001fff0b7819 */ /* 0x000fe20000011408 */
[----:B------:R-:W3:Y:S01]  /*0480*/  LDC R21, c[0x0][0x148] ;  /* 0x00005200ff157b82 */ /* 0x000ee20000000800 */
[----:B------:R-:W-:Y:S01]  /*0490*/  LOP3.LUT R3, R3, 0xffffff80, RZ, 0xc0, !PT ;  /* 0xffffff8003037812 */ /* 0x000fe200078ec0ff */
[----:B------:R-:W-:Y:S01]  /*04a0*/  UMOV UR11, 0x80 ;  /* 0x00000080000b7882 */ /* 0x000fe20000000000 */
[----:B------:R-:W-:Y:S01]  /*04b0*/  LEA.HI R11, R11, R8, RZ, 0x2 ;  /* 0x000000080b0b7211 */ /* 0x000fe200078f10ff */
[----:B------:R-:W-:Y:S01]  /*04c0*/  NOP ;  /* 0x0000000000007918 */ /* 0x000fe20000000000 */
[----:B------:R-:W-:Y:S01]  /*04d0*/  NOP ;  /* 0x0000000000007918 */ /* 0x000fe20000000000 */
[----:B------:R-:W-:Y:S01]  /*04e0*/  IMAD.IADD R3, R4, 0x1, -R3 ;  /* 0x0000000104037824 */ /* 0x000fe200078e0a03 */
[----:B------:R-:W-:Y:S01]  /*04f0*/  LOP3.LUT R11, R11, 0x3ffffffc, RZ, 0xc0, !PT ;  /* 0x3ffffffc0b0b7812 */ /* 0x000fe200078ec0ff */
[----:B------:R-:W4:Y:S01]  /*0500*/  LDC R15, c[0x0][0x140] ;  /* 0x00005000ff0f7b82 */ /* 0x000f220000000800 */
[C---:B------:R-:W-:Y:S01]  /*0510*/  VIADD R35, R10.reuse, 0xffffffff ;  /* 0xffffffff0a237836 */ /* 0x040fe20000000000 */
[----:B------:R-:W-:-:S02]  /*0520*/  ISETP.NE.AND P2, PT, R10, RZ, PT ;  /* 0x000000ff0a00720c */ /* 0x000fc40003f45270 */
[----:B------:R-:W-:Y:S01]  /*0530*/  SHF.R.S32.HI R14, RZ, 0x1f, R3 ;  /* 0x0000001fff0e7819 */ /* 0x000fe20000011403 */
[----:B------:R-:W-:Y:S01]  /*0540*/  IMAD.IADD R11, R8, 0x1, -R11 ;  /* 0x00000001080b7824 */ /* 0x000fe200078e0a0b */
[----:B0-----:R-:W-:Y:S02]  /*0550*/  ISETP.NE.OR P0, PT, R9, RZ, !P0 ;  /* 0x000000ff0900720c */ /* 0x001fe40004705670 */
[----:B-----5:R-:W-:Y:S01]  /*0560*/  I2FP.F32.U32 R12, UR12 ;  /* 0x0000000c000c7c45 */ /* 0x020fe20008201000 */
[----:B------:R-:W0:Y:S01]  /*0570*/  LDC R13, c[0x0][0x144] ;  /* 0x00005100ff0d7b82 */ /* 0x000e220000000800 */
[----:B-1----:R-:W-:Y:S02]  /*0580*/  ISETP.NE.OR P1, PT, R5, RZ, !P1 ;  /* 0x000000ff0500720c */ /* 0x002fe40004f25670 */
[----:B------:R-:W-:Y:S01]  /*0590*/  LEA.HI R0, R14, R3, RZ, 0x3 ;  /* 0x000000030e007211 */ /* 0x000fe200078f18ff */
[----:B------:R-:W-:Y:S01]  /*05a0*/  FMUL R12, R12, UR4 ;  /* 0x000000040c0c7c20 */ /* 0x000fe20008400000 */
[----:B------:R-:W-:Y:S01]  /*05b0*/  ULDC UR4, c[0x0][0x154] ;  /* 0x0000550000047ab9 */ /* 0x000fe20000000800 */
[----:B------:R-:W-:-:S02]  /*05c0*/  SHF.R.S32.HI R5, RZ, 0x1f, R2 ;  /* 0x0000001fff057819 */ /* 0x000fc40000011402 */
[--C-:B------:R-:W-:Y:S02]  /*05d0*/  SHF.R.S32.HI R9, RZ, 0x3, R0.reuse ;  /* 0x00000003ff097819 */ /* 0x100fe40000011400 */
[----:B------:R-:W-:Y:S01]  /*05e0*/  VOTEU.ALL UP0, P0 ;  /* 0x00000000003f7886 */ /* 0x000fe20000000000 */
[----:B------:R-:W-:Y:S01]  /*05f0*/  SHF.R.S32.HI R0, RZ, 0x1f, R0 ;  /* 0x0000001fff007819 */ /* 0x000fe20000011400 */
[----:B------:R-:W1:Y:S01]  /*0600*/  F2I.U32.TRUNC.NTZ R12, R12 ;  /* 0x0000000c000c7305 */ /* 0x000e62000020f000 */
[----:B--2---:R-:W-:Y:S01]  /*0610*/  I2FP.F32.U32 R8, R6 ;  /* 0x0000000600087245 */ /* 0x004fe20000201000 */
[----:B------:R-:W-:Y:S01]  /*0620*/  VOTEU.ALL UP1, P1 ;  /* 0x00000000003f7886 */ /* 0x000fe20000820000 */
[----:B------:R-:W2:Y:S01]  /*0630*/  @!UP0 S2UR UR7, SR_CgaCtaId ;  /* 0x00000000000789c3 */ /* 0x000ea20000008800 */
[----:B------:R-:W-:Y:S01]  /*0640*/  LEA.HI R0, R0, R9, RZ, 0x2 ;  /* 0x0000000900007211 */ /* 0x000fe200078f10ff */
[----:B------:R-:W-:Y:S01]  /*0650*/  @!UP0 UMOV UR6, 0x400 ;  /* 0x0000040000068882 */ /* 0x000fe20000000000 */
[----:B------:R-:W-:Y:S01]  /*0660*/  FMUL R8, R8, UR4 ;  /* 0x0000000408087c20 */ /* 0x000fe20008400000 */
[----:B------:R-:W-:Y:S01]  /*0670*/  LEA.HI R5, R5, R2, RZ, 0x2 ;  /* 0x0000000205057211 */ /* 0x000fe200078f10ff */
[----:B------:R-:W-:Y:S01]  /*0680*/  UMOV UR4, 0x20 ;  /* 0x0000002000047882 */ /* 0x000fe20000000000 */
[----:B------:R-:W-:Y:S01]  /*0690*/  LOP3.LUT R0, R0, 0xfffffffc, RZ, 0xc0, !PT ;  /* 0xfffffffc00007812 */ /* 0x000fe200078ec0ff */
[----:B------:R-:W-:-:S04]  /*06a0*/  @!UP0 UIADD3 UR4, -UR4, 0x100000, URZ ;  /* 0x0010000004048890 */ /* 0x000fc8000fffe13f */
[----:B------:R-:W-:Y:S02]  /*06b0*/  @!UP0 USHF.L.U32 UR5, UR4, 0xb, URZ ;  /* 0x0000000b04058899 */ /* 0x000fe4000800063f */
[----:B------:R-:W-:Y:S01]  /*06c0*/  @!UP0 USHF.L.U32 UR4, UR4, 0x1, URZ ;  /* 0x0000000104048899 */ /* 0x000fe2000800063f */
[----:B------:R-:W5:Y:S01]  /*06d0*/  @!UP1 S2UR UR10, SR_CgaCtaId ;  /* 0x00000000000a99c3 */ /* 0x000f620000008800 */
[----:B------:R-:W3:Y:S01]  /*06e0*/  F2I.U32.TRUNC.NTZ R8, R8 ;  /* 0x0000000800087305 */ /* 0x000ee2000020f000 */
[----:B------:R-:W-:Y:S01]  /*06f0*/  LOP3.LUT R5, R5, 0xfffffffc, RZ, 0xc0, !PT ;  /* 0xfffffffc05057812 */ /* 0x000fe200078ec0ff */
[----:B------:R-:W-:Y:S01]  /*0700*/  IMAD.IADD R0, R9, 0x1, -R0 ;  /* 0x0000000109007824 */ /* 0x000fe200078e0a00 */
[----:B------:R-:W-:Y:S01]  /*0710*/  @!UP1 UMOV UR9, 0x400 ;  /* 0x0000040000099882 */ /* 0x000fe20000000000 */
[----:B-1----:R-:W-:Y:S01]  /*0720*/  IMAD.MOV R12, RZ, RZ, -R12 ;  /* 0x000000ffff0c7224 */ /* 0x002fe200078e0a0c */
[----:B------:R-:W-:Y:S01]  /*0730*/  VOTEU.ALL UP2, P1 ;  /* 0x00000000003f7886 */ /* 0x000fe20000840000 */
[----:B------:R-:W-:Y:S01]  /*0740*/  IMAD R0, R11, 0x4, R0 ;  /* 0x000000040b007824 */ /* 0x000fe200078e0200 */
[----:B------:R-:W-:Y:S01]  /*0750*/  VOTEU.ALL UP3, P1 ;  /* 0x00000000003f7886 */ /* 0x000fe20000860000 */
[----:B------:R-:W-:Y:S01]  /*0760*/  IMAD.IADD R5, R2, 0x1, -R5 ;  /* 0x0000000102057824 */ /* 0x000fe200078e0a05 */
[----:B------:R-:W-:Y:S01]  /*0770*/  VOTEU.ALL UP4, P1 ;  /* 0x00000000003f7886 */ /* 0x000fe20000880000 */
[C---:B------:R-:W-:Y:S01]  /*0780*/  IMAD.SHL.U32 R9, R0.reuse, 0x4, RZ ;  /* 0x0000000400097824 */ /* 0x040fe200078e00ff */
[----:B------:R-:W-:Y:S01]  /*0790*/  VOTEU.ALL UP5, P1 ;  /* 0x00000000003f7886 */ /* 0x000fe200008a0000 */
[----:B----4-:R-:W-:Y:S01]  /*07a0*/  ISETP.EQ.U32.AND P3, PT, R15, 0x1, PT ;  /* 0x000000010f00780c */ /* 0x010fe20003f62070 */
[----:B0-----:R-:W-:Y:S01]  /*07b0*/  IMAD R20, R13, R12, UR12 ;  /* 0x0000000c0d147e24 */ /* 0x001fe2000f8e020c */
[----:B------:R-:W-:Y:S01]  /*07c0*/  ISETP.NE.AND P1, PT, R5, 0x3, PT ;  /* 0x000000030500780c */ /* 0x000fe20003f25270 */
[----:B--2---:R-:W-:Y:S01]  /*07d0*/  @!UP0 ULEA UR8, UR7, UR6, 0x18 ;  /* 0x0000000607088291 */ /* 0x004fe2000f8ec03f */
[----:B---3--:R-:W-:Y:S01]  /*07e0*/  IMAD.MOV R24, RZ, RZ, -R8 ;  /* 0x000000ffff187224 */ /* 0x008fe200078e0a08 */
[----:B------:R-:W-:Y:S01]  /*07f0*/  LOP3.LUT R152, R0, 0xc, R9, 0x78, !PT ;  /* 0x0000000c00987812 */ /* 0x000fe200078e7809 */
[----:B------:R-:W-:-:S04]  /*0800*/  @!UP1 UIADD3 UR6, -UR11, 0x100000, URZ ;  /* 0x001000000b069890 */ /* 0x000fc8000fffe13f */
[----:B------:R-:W-:Y:S02]  /*0810*/  @!UP1 USHF.L.U32 UR7, UR6, 0xb, URZ ;  /* 0x0000000b06079899 */ /* 0x000fe4000800063f */
[----:B------:R-:W-:Y:S01]  /*0820*/  @!UP1 USHF.L.U32 UR6, UR6, 0x1, URZ ;  /* 0x0000000106069899 */ /* 0x000fe2000800063f */
[----:B------:R-:W-:Y:S01]  /*0830*/  ISETP.EQ.OR P1, PT, R5, RZ, !P1 ;  /* 0x000000ff0500720c */ /* 0x000fe20004f22670 */
[----:B------:R-:W-:Y:S01]  /*0840*/  IMAD R9, R21, R24, R6 ;  /* 0x0000001815097224 */ /* 0x000fe200078e0206 */
[----:B------:R-:W-:Y:S01]  /*0850*/  VOTEU.ALL UP0, P0 ;  /* 0x00000000003f7886 */ /* 0x000fe20000000000 */
[----:B------:R-:W-:Y:S01]  /*0860*/  ISETP.GE.U32.AND P5, PT, R35, 0x2, PT ;  /* 0x000000022300780c */ /* 0x000fe20003fa6070 */
[----:B-----5:R-:W-:Y:S01]  /*0870*/  @!UP1 ULEA UR9, UR10, UR9, 0x18 ;  /* 0x000000090a099291 */ /* 0x020fe2000f8ec03f */
[----:B------:R-:W-:Y:S01]  /*0880*/  ISETP.EQ.AND P1, PT, R10, RZ, P1 ;  /* 0x000000ff0a00720c */ /* 0x000fe20000f22270 */
[----:B------:R-:W-:Y:S01]  /*0890*/  VOTEU.ALL UP1, P0 ;  /* 0x00000000003f7886 */ /* 0x000fe20000020000 */
[----:B------:R-:W-:Y:S01]  /*08a0*/  LOP3.LUT P0, RZ, R3, 0x7, RZ, 0xc0, !PT ;  /* 0x0000000703ff7812 */ /* 0x000fe2000780c0ff */
[----:B------:R-:W0:Y:S02]  /*08b0*/  FENCE.VIEW.ASYNC.S ;  /* 0x00000000000073c6 */ /* 0x000e240000000000 */
[----:B0-----:R0:W1:Y:S01]  /*08c0*/  @!UP0 SYNCS.EXCH.64 URZ, [UR8+0xe0], UR4 ;  /* 0x0000e004083f85b2 */ /* 0x0010620008000100 */
[----:B------:R-:W-:Y:S01]  /*08d0*/  ISETP.NE.AND P4, PT, R9, R152, PT ;  /* 0x000000980900720c */ /* 0x000fe20003f85270 */
[----:B------:R0:W2:Y:S01]  /*08e0*/  SHFL.IDX PT, R0, R7, RZ, 0x1f ;  /* 0x00001fff07007589 */ /* 0x0000a200000e0000 */
[----:B------:R-:W-:-:S02]  /*08f0*/  ISETP.LT.U32.AND P0, PT, R152, 0x4, !P0 ;  /* 0x000000049800780c */ /* 0x000fc40004701070 */
[----:B------:R-:W-:Y:S02]  /*0900*/  ISETP.EQ.OR P4, PT, R20, RZ, !P4 ;  /* 0x000000ff1400720c */ /* 0x000fe40006782670 */
[----:B------:R-:W-:Y:S02]  /*0910*/  SEL R16, RZ, 0x1, !P1 ;  /* 0x00000001ff107807 */ /* 0x000fe40004800000 */
[----:B------:R-:W-:Y:S02]  /*0920*/  PLOP3.LUT P0, PT, P0, P4, PT, 0x80, 0x0 ;  /* 0x000000000000781c */ /* 0x000fe40000709070 */
[----:B------:R-:W-:Y:S02]  /*0930*/  SEL R16, R16, 0x2, P5 ;  /* 0x0000000210107807 */ /* 0x000fe40002800000 */
[----:B------:R-:W-:Y:S01]  /*0940*/  P2R R155, PR, RZ, 0x1 ;  /* 0x00000001ff9b7803 */ /* 0x000fe20000000000 */
[----:B------:R0:W3:Y:S01]  /*0950*/  @!UP1 SYNCS.EXCH.64 URZ, [UR8+0xe8], UR4 ;  /* 0x0000e804083f95b2 */ /* 0x0000e20008000100 */
[----:B------:R-:W-:Y:S01]  /*0960*/  NOP ;  /* 0x0000000000007918 */ /* 0x000fe20000000000 */
[----:B------:R0:W4:Y:S01]  /*0970*/  @!UP2 SYNCS.EXCH.64 URZ, [UR9+0xc0], UR6 ;  /* 0x0000c006093fa5b2 */ /* 0x0001220008000100 */
[----:B------:R0:W0:Y:S01]  /*0980*/  @!UP3 SYNCS.EXCH.64 URZ, [UR9+0xc8], UR6 ;  /* 0x0000c806093fb5b2 */ /* 0x0000220008000100 */
[----:B------:R0:W0:Y:S01]  /*0990*/  @!UP4 SYNCS.EXCH.64 URZ, [UR9+0xd0], UR6 ;  /* 0x0000d006093fc5b2 */ /* 0x0000220008000100 */
[----:B------:R0:W0:Y:S01]  /*09a0*/  @!UP5 SYNCS.EXCH.64 URZ, [UR9+0xd8], UR6 ;  /* 0x0000d806093fd5b2 */ /* 0x0000220008000100 */
[----:B------:R-:W-:Y:S01]  /*09b0*/  NOP ;  /* 0x0000000000007918 */ /* 0x000fe20000000000 */
[----:B------:R-:W-:Y:S05]  /*09c0*/  @!P3 BRA `(.L_x_4) ;  /* 0x000000000008b947 */ /* 0x000fea0003800000 */
[----:B01-34-:R-:W-:Y:S01]  /*09d0*/  UCGABAR_ARV ;  /* 0x00000000000079c7 */ /* 0x01bfe20008000000 */
[----:B------:R-:W-:Y:S05]  /*09e0*/  BRA `(.L_x_5) ;  /* 0x0000000000047947 */ /* 0x000fea0003800000 */
.L_x_4:
[----:B01-34-:R-:W-:Y:S01]  /*09f0*/  NOP ;  /* 0x0000000000007918 */ /* 0x01bfe20000000000 */
.L_x_5:
[----:B------:R-:W-:Y:S01]  /*0a00*/  ULDC.64 UR4, c[0x0][0x598] ;  /* 0x0001660000047ab9 */ /* 0x000fe20000000a00 */
[----:B------:R-:W-:Y:S01]  /*0a10*/  ULDC.64 UR36, c[0x0][0x208] ;  /* 0x0000820000247ab9 */ /* 0x000fe20000000a00 */
[----:B------:R-:W-:-:S04]  /*0a20*/  ISETP.NE.U32.AND P0, PT, RZ, UR4, PT ;  /* 0x00000004ff007c0c */ /* 0x000fc8000bf05070 */
[----:B------:R-:W-:-:S13]  /*0a30*/  ISETP.NE.AND.EX P0, PT, RZ, UR5, PT, P0 ;  /* 0x00000005ff007c0c */ /* 0x000fda000bf05300 */
[----:B------:R-:W-:Y:S05]  /*0a40*/  @!P0 BRA `(.L_x_6) ;  /* 0x00000000001c8947 */ /* 0x000fea0003800000 */
[----:B------:R-:W0:Y:S02]  /*0a50*/  LDC.64 R8, c[0x0][0x598] ;  /* 0x00016600ff087b82 */ /* 0x000e240000000a00 */
[----:B0-----:R-:W3:Y:S02]  /*0a60*/  LDG.E.64 R8, desc[UR36][R8.64] ;  /* 0x0000002408087981 */ /* 0x001ee4000c1e1b00 */
[----:B---3--:R-:W-:-:S04]  /*0a70*/  ISETP.NE.U32.AND P0, PT, R8, RZ, PT ;  /* 0x000000ff0800720c */ /* 0x008fc80003f05070 */
[----:B------:R-:W-:-:S13]  /*0a80*/  ISETP.NE.AND.EX P0, PT, R9, RZ, PT, P0 ;  /* 0x000000ff0900720c */ /* 0x000fda0003f05300 */
[----:B------:R-:W-:Y:S05]  /*0a90*/  @!P0 BRA `(.L_x_6) ;  /* 0x0000000000088947 */ /* 0x000fea0003800000 */
[----:B------:R0:W5:Y:S01]  /*0aa0*/  LD.E R153, desc[UR36][R8.64] ;  /* 0x0000002408997980 */ /* 0x000162000c101900 */
[----:B------:R-:W-:Y:S05]  /*0ab0*/  BRA `(.L_x_7) ;  /* 0x0000000000247947 */ /* 0x000fea0003800000 */
.L_x_6:
[----:B------:R-:W-:Y:S02]  /*0ac0*/  ULDC.64 UR4, c[0x0][0x588] ;  /* 0x0001620000047ab9 */ /* 0x000fe40000000a00 */
[----:B------:R-:W-:-:S04]  /*0ad0*/  ISETP.NE.U32.AND P0, PT, RZ, UR4, PT ;  /* 0x00000004ff007c0c */ /* 0x000fc8000bf05070 */
[----:B------:R-:W-:-:S13]  /*0ae0*/  ISETP.NE.AND.EX P0, PT, RZ, UR5, PT, P0 ;  /* 0x00000005ff007c0c */ /* 0x000fda000bf05300 */
[----:B------:R-:W-:Y:S05]  /*0af0*/  @!P0 BRA `(.L_x_8) ;  /* 0x00000000000c8947 */ /* 0x000fea0003800000 */
[----:B------:R-:W0:Y:S02]  /*0b00*/  LDC.64 R8, c[0x0][0x588] ;  /* 0x00016200ff087b82 */ /* 0x000e240000000a00 */
[----:B0-----:R1:W5:Y:S01]  /*0b10*/  LDG.E R153, desc[UR36][R8.64] ;  /* 0x0000002408997981 */ /* 0x001362000c1e1900 */
[----:B------:R-:W-:Y:S05]  /*0b20*/  BRA `(.L_x_7) ;  /* 0x0000000000087947 */ /* 0x000fea0003800000 */
.L_x_8:
[----:B------:R-:W-:Y:S02]  /*0b30*/  ULDC UR4, c[0x0][0x580] ;  /* 0x0001600000047ab9 */ /* 0x000fe40000000800 */
[----:B------:R-:W-:-:S07]  /*0b40*/  IMAD.U32 R153, RZ, RZ, UR4 ;  /* 0x00000004ff997e24 */ /* 0x000fce000f8e00ff */
.L_x_7:
[----:B------:R-:W-:Y:S02]  /*0b50*/  ULDC.64 UR4, c[0x0][0x5a0] ;  /* 0x0001680000047ab9 */ /* 0x000fe40000000a00 */
[----:B------:R-:W-:-:S04]  /*0b60*/  ISETP.NE.U32.AND P0, PT, RZ, UR4, PT ;  /* 0x00000004ff007c0c */ /* 0x000fc8000bf05070 */
[----:B------:R-:W-:-:S13]  /*0b70*/  ISETP.NE.AND.EX P0, PT, RZ, UR5, PT, P0 ;  /* 0x00000005ff007c0c */ /* 0x000fda000bf05300 */
[----:B------:R-:W-:Y:S05]  /*0b80*/  @!P0 BRA `(.L_x_9) ;  /* 0x00000000001c8947 */ /* 0x000fea0003800000 */
[----:B01----:R-:W0:Y:S02]  /*0b90*/  LDC.64 R8, c[0x0][0x5a0] ;  /* 0x00016800ff087b82 */ /* 0x003e240000000a00 */
[----:B0-----:R-:W3:Y:S02]  /*0ba0*/  LDG.E.64 R8, desc[UR36][R8.64] ;  /* 0x0000002408087981 */ /* 0x001ee4000c1e1b00 */
[----:B---3--:R-:W-:-:S04]  /*0bb0*/  ISETP.NE.U32.AND P0, PT, R8, RZ, PT ;  /* 0x000000ff0800720c */ /* 0x008fc80003f05070 */
[----:B------:R-:W-:-:S13]  /*0bc0*/  ISETP.NE.AND.EX P0, PT, R9, RZ, PT, P0 ;  /* 0x000000ff0900720c */ /* 0x000fda0003f05300 */
[----:B------:R-:W-:Y:S05]  /*0bd0*/  @!P0 BRA `(.L_x_9) ;  /* 0x0000000000088947 */ /* 0x000fea0003800000 */
[----:B------:R0:W5:Y:S01]  /*0be0*/  LD.E R154, desc[UR36][R8.64] ;  /* 0x00000024089a7980 */ /* 0x000162000c101900 */
[----:B------:R-:W-:Y:S05]  /*0bf0*/  BRA `(.L_x_10) ;  /* 0x0000000000247947 */ /* 0x000fea0003800000 */
.L_x_9:
[----:B------:R-:W-:Y:S02]  /*0c00*/  ULDC.64 UR4, c[0x0][0x590] ;  /* 0x0001640000047ab9 */ /* 0x000fe40000000a00 */
[----:B------:R-:W-:-:S04]  /*0c10*/  ISETP.NE.U32.AND P0, PT, RZ, UR4, PT ;  /* 0x00000004ff007c0c */ /* 0x000fc8000bf05070 */
[----:B------:R-:W-:-:S13]  /*0c20*/  ISETP.NE.AND.EX P0, PT, RZ, UR5, PT, P0 ;  /* 0x00000005ff007c0c */ /* 0x000fda000bf05300 */
[----:B------:R-:W-:Y:S05]  /*0c30*/  @!P0 BRA `(.L_x_11) ;  /* 0x00000000000c8947 */ /* 0x000fea0003800000 */
[----:B01----:R-:W0:Y:S02]  /*0c40*/  LDC.64 R8, c[0x0][0x590] ;  /* 0x00016400ff087b82 */ /* 0x003e240000000a00 */
[----:B0-----:R1:W5:Y:S01]  /*0c50*/  LDG.E R154, desc[UR36][R8.64] ;  /* 0x00000024089a7981 */ /* 0x001362000c1e1900 */
[----:B------:R-:W-:Y:S05]  /*0c60*/  BRA `(.L_x_10) ;  /* 0x0000000000087947 */ /* 0x000fea0003800000 */
.L_x_11:
[----:B------:R-:W-:Y:S02]  /*0c70*/  ULDC UR4, c[0x0][0x584] ;  /* 0x0001610000047ab9 */ /* 0x000fe40000000800 */
[----:B------:R-:W-:-:S07]  /*0c80*/  IMAD.U32 R154, RZ, RZ, UR4 ;  /* 0x00000004ff9a7e24 */ /* 0x000fce000f8e00ff */
.L_x_10:
[----:B------:R-:W3:Y:S01]  /*0c90*/  LDC R2, c[0x0][0x65c] ;  /* 0x00019700ff027b82 */ /* 0x000ee20000000800 */
[----:B------:R-:W-:Y:S01]  /*0ca0*/  ULDC UR6, c[0x0][0x28c] ;  /* 0x0000a30000067ab9 */ /* 0x000fe20000000800 */
[----:B------:R-:W-:Y:S01]  /*0cb0*/  ISETP.NE.AND P0, PT, R10, 0x2, PT ;  /* 0x000000020a00780c */ /* 0x000fe20003f05270 */
[----:B------:R-:W-:Y:S01]  /*0cc0*/  UIADD3 UR6, UR6, 0x1f, URZ ;  /* 0x0000001f06067890 */ /* 0x000fe2000fffe03f */
[----:B01----:R-:W-:Y:S01]  /*0cd0*/  IMAD.U32 R8, RZ, RZ, UR12 ;  /* 0x0000000cff087e24 */ /* 0x003fe2000f8e00ff */
[----:B------:R-:W-:Y:S01]  /*0ce0*/  UMOV UR39, URZ ;  /* 0x0000003f00277c82 */ /* 0x000fe20008000000 */
[----:B------:R-:W-:Y:S01]  /*0cf0*/  IMAD.MOV.U32 R9, RZ, RZ, RZ ;  /* 0x000000ffff097224 */ /* 0x000fe200078e00ff */
[----:B------:R-:W-:Y:S01]  /*0d00*/  USHF.R.S32.HI UR7, URZ, 0x1f, UR6 ;  /* 0x0000001f3f077899 */ /* 0x000fe20008011406 */
[----:B------:R-:W-:Y:S01]  /*0d10*/  UMOV UR38, URZ ;  /* 0x0000003f00267c82 */ /* 0x000fe20008000000 */
[----:B------:R-:W-:Y:S02]  /*0d20*/  ULDC.64 UR8, c[0x0][0x650] ;  /* 0x0001940000087ab9 */ /* 0x000fe40000000a00 */
[----:B------:R-:W-:-:S04]  /*0d30*/  ULEA.HI UR7, UR7, UR6, URZ, 0x5 ;  /* 0x0000000607077291 */ /* 0x000fc8000f8f283f */
[----:B------:R-:W-:Y:S01]  /*0d40*/  USHF.R.S32.HI UR40, URZ, 0x5, UR7 ;  /* 0x000000053f287899 */ /* 0x000fe20008011407 */
[----:B---3--:R-:W-:-:S13]  /*0d50*/  ISETP.NE.AND P1, PT, R2, 0x1, PT ;  /* 0x000000010200780c */ /* 0x008fda0003f25270 */
[----:B------:R-:W0:Y:S01]  /*0d60*/  @P1 LDC R19, c[0x0][0x10] ;  /* 0x00000400ff131b82 */ /* 0x000e220000000800 */
[----:B------:R-:W-:Y:S02]  /*0d70*/  @P1 IMAD.MOV.U32 R7, RZ, RZ, RZ ;  /* 0x000000ffff071224 */ /* 0x000fe400078e00ff */
[----:B------:R-:W-:-:S05]  /*0d80*/  @P1 IMAD.MOV.U32 R17, RZ, RZ, RZ ;  /* 0x000000ffff111224 */ /* 0x000fca00078e00ff */
[----:B------:R-:W1:Y:S01]  /*0d90*/  @!P1 LDC R11, c[0x0][0xc] ;  /* 0x00000300ff0b9b82 */ /* 0x000e620000000800 */
[----:B------:R-:W-:Y:S01]  /*0da0*/  ULDC UR4, c[0x0][0xc] ;  /* 0x0000030000047ab9 */ /* 0x000fe20000000800 */
[----:B------:R-:W-:Y:S02]  /*0db0*/  ULDC UR5, c[0x0][0x10] ;  /* 0x0000040000057ab9 */ /* 0x000fe40000000800 */
[----:B------:R-:W-:-:S04]  /*0dc0*/  UIMAD.WIDE.U32 UR4, UR4, UR5, URZ ;  /* 0x00000005040472a5 */ /* 0x000fc8000f8e003f */
[----:B------:R-:W3:Y:S01]  /*0dd0*/  LDC R2, c[0x0][0x14] ;  /* 0x00000500ff027b82 */ /* 0x000ee20000000800 */
[----:B0-----:R-:W-:-:S04]  /*0de0*/  @P1 IMAD.WIDE.U32 R18, R19, UR12, R6 ;  /* 0x0000000c13121c25 */ /* 0x001fc8000f8e0006 */
[----:B------:R-:W-:Y:S02]  /*0df0*/  @P1 IMAD.IADD R17, R19, 0x1, R17 ;  /* 0x0000000113111824 */ /* 0x000fe400078e0211 */
[----:B-1----:R-:W-:-:S04]  /*0e00*/  @!P1 IMAD.WIDE.U32 R8, R6, R11, R8 ;  /* 0x0000000b06089225 */ /* 0x002fc800078e0008 */
[----:B------:R-:W-:Y:S02]  /*0e10*/  @!P1 IMAD.MOV.U32 R18, RZ, RZ, R8 ;  /* 0x000000ffff129224 */ /* 0x000fe400078e0008 */
[----:B------:R-:W-:Y:S02]  /*0e20*/  @!P1 IMAD.MOV.U32 R17, RZ, RZ, R9 ;  /* 0x000000ffff119224 */ /* 0x000fe400078e0009 */
[----:B---3--:R-:W-:-:S04]  /*0e30*/  IMAD.WIDE.U32 R12, R2, UR4, RZ ;  /* 0x00000004020c7c25 */ /* 0x008fc8000f8e00ff */
[----:B------:R-:W-:Y:S01]  /*0e40*/  IMAD R23, R2, UR5, RZ ;  /* 0x0000000502177c24 */ /* 0x000fe2000f8e02ff */
[----:B------:R0:W-:Y:S03]  /*0e50*/  STL.64 [R1], R12 ;  /* 0x0000000c01007387 */ /* 0x0001e60000100a00 */
[----:B------:R-:W-:Y:S01]  /*0e60*/  IMAD.IADD R23, R13, 0x1, R23 ;  /* 0x000000010d177824 */ /* 0x000fe200078e0217 */
[----:B------:R-:W-:Y:S06]  /*0e70*/  @P0 BRA `(.L_x_12) ;  /* 0x0000000000200947 */ /* 0x000fec0003800000 */
[----:B------:R-:W-:Y:S01]  /*0e80*/  UISETP.GE.U32.AND UP0, UPT, UR40, 0xb, UPT ;  /* 0x0000000b2800788c */ /* 0x000fe2000bf06070 */
[----:B------:R-:W-:Y:S01]  /*0e90*/  IADD3 R18, P0, R18, R12, RZ ;  /* 0x0000000c12127210 */ /* 0x000fe20007f1e0ff */
[----:B------:R-:W-:Y:S01]  /*0ea0*/  UIMAD.WIDE.U32 UR4, UR40, -0x45d1745d, URZ ;  /* 0xba2e8ba3280478a5 */ /* 0x000fe2000f8e003f */
[----:B------:R-:W-:-:S03]  /*0eb0*/  UMOV UR38, URZ ;  /* 0x0000003f00267c82 */ /* 0x000fc60008000000 */
[----:B------:R-:W-:Y:S01]  /*0ec0*/  USHF.R.U32.HI UR4, URZ, 0x3, UR5 ;  /* 0x000000033f047899 */ /* 0x000fe20008011605 */
[----:B------:R-:W-:-:S03]  /*0ed0*/  IMAD.X R17, R23, 0x1, R17, P0 ;  /* 0x0000000117117824 */ /* 0x000fc600000e0611 */
[----:B------:R-:W-:Y:S02]  /*0ee0*/  UIMAD UR39, UR4, -0xb, UR40 ;  /* 0xfffffff5042778a4 */ /* 0x000fe4000f8e0228 */
[----:B------:R-:W-:-:S12]  /*0ef0*/  @UP0 ULOP3.LUT UR38, UR4, 0x1, URZ, 0xc0, !UPT ;  /* 0x0000000104260892 */ /* 0x000fd8000f8ec03f */
.L_x_12:
[----:B------:R-:W-:Y:S01]  /*0f00*/  ISETP.GE.U32.AND P0, PT, R18, UR8, PT ;  /* 0x0000000812007c0c */ /* 0x000fe2000bf06070 */
[----:B------:R-:W-:Y:S01]  /*0f10*/  IMAD.MOV.U32 R19, RZ, RZ, -0x1 ;  /* 0xffffffffff137424 */ /* 0x000fe200078e00ff */
[----:B------:R-:W-:Y:S01]  /*0f20*/  PRMT R8, RZ, 0x7610, R8 ;  /* 0x00007610ff087816 */ /* 0x000fe20000000008 */
[----:B------:R-:W-:Y:S01]  /*0f30*/  IMAD.MOV.U32 R22, RZ, RZ, -0x1 ;  /* 0xffffffffff167424 */ /* 0x000fe200078e00ff */
[----:B------:R-:W-:Y:S01]  /*0f40*/  ISETP.GE.U32.AND.EX P0, PT, R17, UR9, PT, P0 ;  /* 0x0000000911007c0c */ /* 0x000fe2000bf06100 */
[----:B------:R-:W-:-:S12]  /*0f50*/  IMAD.MOV.U32 R2, RZ, RZ, -0x1 ;  /* 0xffffffffff027424 */ /* 0x000fd800078e00ff */
[----:B------:R-:W-:Y:S05]  /*0f60*/  @P0 BRA `(.L_x_13) ;  /* 0x00000004002c0947 */ /* 0x000fea0003800000 */
[----:B------:R-:W1:Y:S01]  /*0f70*/  LDC.64 R26, c[0x0][0x628] ;  /* 0x00018a00ff1a7b82 */ /* 0x000e620000000a00 */
[----:B------:R-:W-:Y:S02]  /*0f80*/  IMAD.MOV.U32 R8, RZ, RZ, R18 ;  /* 0x000000ffff087224 */ /* 0x000fe400078e0012 */
[----:B------:R-:W-:-:S05]  /*0f90*/  IMAD.MOV.U32 R9, RZ, RZ, R17 ;  /* 0x000000ffff097224 */ /* 0x000fca00078e0011 */
[----:B------:R-:W3:Y:S08]  /*0fa0*/  LDC R2, c[0x0][0x630] ;  /* 0x00018c00ff027b82 */ /* 0x000ef00000000800 */
[----:B------:R-:W4:Y:S01]  /*0fb0*/  LDC.64 R28, c[0x0][0x620] ;  /* 0x00018800ff1c7b82 */ /* 0x000f220000000a00 */
[----:B-1----:R-:W-:-:S04]  /*0fc0*/  ISETP.NE.U32.AND P0, PT, R26, RZ, PT ;  /* 0x000000ff1a00720c */ /* 0x002fc80003f05070 */
[----:B------:R-:W-:-:S13]  /*0fd0*/  ISETP.NE.AND.EX P0, PT, R27, RZ, PT, P0 ;  /* 0x000000ff1b00720c */ /* 0x000fda0003f05300 */
[----:B---34-:R-:W-:Y:S05]  /*0fe0*/  @!P0 BRA `(.L_x_14) ;  /* 0x0000000000288947 */ /* 0x018fea0003800000 */
[----:B0-----:R-:W0:Y:S02]  /*0ff0*/  LDC R13, c[0x0][0x634] ;  /* 0x00018d00ff0d7b82 */ /* 0x001e240000000800 */
[----:B0-----:R-:W-:-:S05]  /*1000*/  IADD3 R13, P0, R18, R13, RZ ;  /* 0x0000000d120d7210 */ /* 0x001fca0007f1e0ff */
[----:B------:R-:W-:-:S04]  /*1010*/  IMAD.X R15, RZ, RZ, R17, P0 ;  /* 0x000000ffff0f7224 */ /* 0x000fc800000e0611 */
[----:B------:R-:W-:-:S04]  /*1020*/  IMAD.WIDE.U32 R8, R15, R26, RZ ;  /* 0x0000001a0f087225 */ /* 0x000fc800078e00ff */
[----:B------:R-:W-:-:S04]  /*1030*/  IMAD.WIDE.U32 R10, P0, R13, R27, R8 ;  /* 0x0000001b0d0a7225 */ /* 0x000fc80007800008 */
[----:B------:R-:W-:-:S04]  /*1040*/  IMAD.WIDE.U32 R8, R13, R26, RZ ;  /* 0x0000001a0d087225 */ /* 0x000fc800078e00ff */
[----:B------:R-:W-:Y:S01]  /*1050*/  IMAD.X R13, RZ, RZ, RZ, P0 ;  /* 0x000000ffff0d7224 */ /* 0x000fe200000e06ff */
[----:B------:R-:W-:Y:S01]  /*1060*/  IADD3 RZ, P0, R9, R10, RZ ;  /* 0x0000000a09ff7210 */ /* 0x000fe20007f1e0ff */
[----:B------:R-:W-:-:S04]  /*1070*/  IMAD.MOV.U32 R12, RZ, RZ, R11 ;  /* 0x000000ffff0c7224 */ /* 0x000fc800078e000b */
[----:B------:R-:W-:-:S08]  /*1080*/  IMAD.WIDE.U32.X R8, R15, R27, R12, P0 ;  /* 0x0000001b0f087225 */ /* 0x000fd000000e040c */
.L_x_14:
[----:B------:R-:W1:Y:S01]  /*1090*/  LDC.64 R32, c[0x0][0x640] ;  /* 0x00019000ff207b82 */ /* 0x000e620000000a00 */
[-C--:B------:R-:W-:Y:S01]  /*10a0*/  SHF.R.U64 R30, R8, R2.reuse, R9 ;  /* 0x00000002081e7219 */ /* 0x080fe20000001209 */
[----:B------:R-:W-:Y:S01]  /*10b0*/  IMAD.MOV.U32 R19, RZ, RZ, R17 ;  /* 0x000000ffff137224 */ /* 0x000fe200078e0011 */
[----:B------:R-:W-:Y:S02]  /*10c0*/  SHF.R.U32.HI R2, RZ, R2, R9 ;  /* 0x00000002ff027219 */ /* 0x000fe40000011609 */
[----:B------:R-:W-:-:S03]  /*10d0*/  IADD3 R11, P0, RZ, -R30, RZ ;  /* 0x8000001eff0b7210 */ /* 0x000fc60007f1e0ff */
[----:B------:R-:W3:Y:S02]  /*10e0*/  LDC R10, c[0x0][0x618] ;  /* 0x00018600ff0a7b82 */ /* 0x000ee40000000800 */
[----:B------:R-:W-:-:S04]  /*10f0*/  IMAD.X R9, RZ, RZ, ~R2, P0 ;  /* 0x000000ffff097224 */ /* 0x000fc800000e0e02 */
[-C--:B------:R-:W-:Y:S02]  /*1100*/  IMAD R2, R9, R28.reuse, RZ ;  /* 0x0000001c09027224 */ /* 0x080fe400078e02ff */
[----:B0-----:R-:W0:Y:S01]  /*1110*/  LDC R13, c[0x0][0x608] ;  /* 0x00018200ff0d7b82 */ /* 0x001e220000000800 */
[----:B------:R-:W-:-:S04]  /*1120*/  IMAD.WIDE.U32 R8, R11, R28, R18 ;  /* 0x0000001c0b087225 */ /* 0x000fc800078e0012 */
[----:B------:R-:W-:Y:S02]  /*1130*/  IMAD R11, R11, R29, R2 ;  /* 0x0000001d0b0b7224 */ /* 0x000fe400078e0202 */
[----:B------:R-:W-:Y:S01]  /*1140*/  IMAD.MOV.U32 R2, RZ, RZ, -0x1 ;  /* 0xffffffffff027424 */ /* 0x000fe200078e00ff */
[----:B------:R-:W4:Y:S01]  /*1150*/  LDC R31, c[0x0][0x658] ;  /* 0x00019600ff1f7b82 */ /* 0x000f220000000800 */
[----:B------:R-:W-:Y:S01]  /*1160*/  IMAD.IADD R9, R9, 0x1, R11 ;  /* 0x0000000109097824 */ /* 0x000fe200078e020b */
[----:B-1----:R-:W-:Y:S01]  /*1170*/  ISETP.NE.U32.AND P0, PT, R32, RZ, PT ;  /* 0x000000ff2000720c */ /* 0x002fe20003f05070 */
[----:B------:R-:W-:-:S03]  /*1180*/  IMAD.MOV.U32 R28, RZ, RZ, 0x1 ;  /* 0x00000001ff1c7424 */ /* 0x000fc600078e00ff */
[----:B------:R-:W-:Y:S02]  /*1190*/  ISETP.NE.AND.EX P0, PT, R33, RZ, PT, P0 ;  /* 0x000000ff2100720c */ /* 0x000fe40003f05300 */
[----:B------:R-:W1:Y:S01]  /*11a0*/  LDC R27, c[0x0][0x600] ;  /* 0x00018000ff1b7b82 */ /* 0x000e620000000800 */
[-CC-:B---3--:R-:W-:Y:S02]  /*11b0*/  SHF.R.U64 R25, R8, R10.reuse, R9.reuse ;  /* 0x0000000a08197219 */ /* 0x188fe40000001209 */
[----:B------:R-:W-:-:S05]  /*11c0*/  SHF.R.U32.HI R8, RZ, R10, R9 ;  /* 0x0000000aff087219 */ /* 0x000fca0000011609 */
[----:B------:R-:W3:Y:S01]  /*11d0*/  LDC R22, c[0x0][0x648] ;  /* 0x00019200ff167b82 */ /* 0x000ee20000000800 */
[-CC-:B0-----:R-:W-:Y:S02]  /*11e0*/  SHF.R.U64 R34, R25, R13.reuse, R8.reuse ;  /* 0x0000000d19227219 */ /* 0x181fe40000001208 */
[----:B------:R-:W-:-:S05]  /*11f0*/  SHF.R.U32.HI R8, RZ, R13, R8 ;  /* 0x0000000dff087219 */ /* 0x000fca0000011608 */
[----:B------:R-:W0:Y:S01]  /*1200*/  LDC R26, c[0x0][0x638] ;  /* 0x00018e00ff1a7b82 */ /* 0x000e220000000800 */
[-CC-:B----4-:R-:W-:Y:S02]  /*1210*/  SHF.R.U64 R36, R34, R31.reuse, R8.reuse ;  /* 0x0000001f22247219 */ /* 0x190fe40000001208 */
[-C--:B------:R-:W-:Y:S02]  /*1220*/  SHF.L.U32 R2, R2, R31.reuse, RZ ;  /* 0x0000001f02027219 */ /* 0x080fe400000006ff */
[----:B------:R-:W-:Y:S01]  /*1230*/  SHF.R.U32.HI R9, RZ, R31, R8 ;  /* 0x0000001fff097219 */ /* 0x000fe20000011608 */
[----:B------:R-:W-:Y:S01]  /*1240*/  IMAD.MOV.U32 R8, RZ, RZ, R36 ;  /* 0x000000ffff087224 */ /* 0x000fe200078e0024 */
[----:B------:R-:W-:Y:S01]  /*1250*/  LOP3.LUT R15, RZ, R2, RZ, 0x33, !PT ;  /* 0x00000002ff0f7212 */ /* 0x000fe200078e33ff */
[----:B------:R-:W4:Y:S01]  /*1260*/  LDC R29, c[0x0][0x610] ;  /* 0x00018400ff1d7b82 */ /* 0x000f220000000800 */
[----:B------:R-:W-:Y:S05]  /*1270*/  @!P0 BRA `(.L_x_15) ;  /* 0x0000000000288947 */ /* 0x000fea0003800000 */
[----:B------:R-:W2:Y:S02]  /*1280*/  LDC R13, c[0x0][0x64c] ;  /* 0x00019300ff0d7b82 */ /* 0x000ea40000000800 */
[----:B--2---:R-:W-:-:S05]  /*1290*/  IADD3 R13, P0, R36, R13, RZ ;  /* 0x0000000d240d7210 */ /* 0x004fca0007f1e0ff */
        /* <DEDUP_REMOVED lines=8> */
.L_x_15:
[----:B---3--:R-:W-:Y:S01]  /*1320*/  SHF.R.U64 R7, R8, R22, R9 ;  /* 0x0000001608077219 */ /* 0x008fe20000001209 */
[----:B-1----:R-:W-:Y:S01]  /*1330*/  VIADD R8, R27, 0xffffffff ;  /* 0xffffffff1b087836 */ /* 0x002fe20000000000 */
[----:B------:R-:W-:Y:S01]  /*1340*/  SHF.L.U32 R2, R28, R31, RZ ;  /* 0x0000001f1c027219 */ /* 0x000fe200000006ff */
[----:B------:R-:W-:Y:S01]  /*1350*/  @P1 IMAD R20, R21, R24, R6 ;  /* 0x0000001815141224 */ /* 0x000fe200078e0206 */
[----:B------:R-:W-:Y:S01]  /*1360*/  LOP3.LUT R15, R34, R15, RZ, 0xc0, !PT ;  /* 0x0000000f220f7212 */ /* 0x000fe200078ec0ff */
[----:B------:R-:W-:Y:S01]  /*1370*/  IMAD.MOV R9, RZ, RZ, -R7 ;  /* 0x000000ffff097224 */ /* 0x000fe200078e0a07 */
[----:B------:R-:W-:Y:S01]  /*1380*/  LOP3.LUT R8, R25, R8, RZ, 0xc0, !PT ;  /* 0x0000000819087212 */ /* 0x000fe200078ec0ff */
[----:B------:R-:W-:Y:S02]  /*1390*/  IMAD.MOV.U32 R6, RZ, RZ, 0x1 ;  /* 0x00000001ff067424 */ /* 0x000fe400078e00ff */
[----:B------:R-:W-:Y:S02]  /*13a0*/  IMAD R15, R2, R7, R15 ;  /* 0x00000007020f7224 */ /* 0x000fe400078e020f */
[----:B0-----:R-:W-:-:S02]  /*13b0*/  IMAD R2, R9, R26, R36 ;  /* 0x0000001a09027224 */ /* 0x001fc400078e0224 */
[----:B----4-:R-:W-:Y:S02]  /*13c0*/  IMAD R19, R15, R29, R20 ;  /* 0x0000001d0f137224 */ /* 0x010fe400078e0214 */
[--C-:B------:R-:W-:Y:S01]  /*13d0*/  IMAD R2, R2, R27, R8.reuse ;  /* 0x0000001b02027224 */ /* 0x100fe200078e0208 */
[----:B------:R-:W-:-:S04]  /*13e0*/  PRMT R8, R6, 0x7610, R8 ;  /* 0x0000761006087816 */ /* 0x000fc80000000008 */
[----:B------:R-:W-:Y:S02]  /*13f0*/  SEL R22, R2, R19, !P1 ;  /* 0x0000001302167207 */ /* 0x000fe40004800000 */
[----:B------:R-:W-:Y:S01]  /*1400*/  SEL R19, R19, R2, !P1 ;  /* 0x0000000213137207 */ /* 0x000fe20004800000 */
[----:B------:R-:W-:-:S07]  /*1410*/  IMAD.MOV.U32 R2, RZ, RZ, R30 ;  /* 0x000000ffff027224 */ /* 0x000fce00078e001e */
.L_x_13:
[----:B------:R-:W-:Y:S05]  /*1420*/  @!P3 BRA `(.L_x_16) ;  /* 0x00000000000cb947 */ /* 0x000fea0003800000 */
[----:B------:R-:W-:Y:S01]  /*1430*/  UCGABAR_WAIT ;  /* 0x0000000000007dc7 */ /* 0x000fe20008000000 */
[----:B------:R-:W-:Y:S01]  /*1440*/  CCTL.IVALL ;  /* 0x00000000ff00798f */ /* 0x000fe20002000000 */
[----:B------:R-:W-:Y:S05]  /*1450*/  BRA `(.L_x_17) ;  /* 0x0000000000047947 */ /* 0x000fea0003800000 */
.L_x_16:
[----:B------:R-:W-:Y:S06]  /*1460*/  BAR.SYNC.DEFER_BLOCKING 0x0 ;  /* 0x0000000000007b1d */ /* 0x000fec0000010000 */
.L_x_17:
[----:B------:R-:W-:Y:S05]  /*1470*/  @!P2 BRA `(.L_x_18) ;  /* 0x0000008c00fca947 */ /* 0x000fea0003800000 */
[----:B------:R-:W-:-:S13]  /*1480*/  ISETP.GT.U32.AND P0, PT, R35, 0x1, PT ;  /* 0x000000012300780c */ /* 0x000fda0003f04070 */
[----:B------:R-:W-:Y:S05]  /*1490*/  @P0 EXIT ;  /* 0x000000000000094d */ /* 0x000fea0003800000 */
.L_x_19:
[----:B------:R-:W-:-:S08]  /*14a0*/  NOP ;  /* 0x0000000000007918 */ /* 0x000fd00000000000 */
[----:B------:R-:W1:Y:S02]  /*14b0*/  USETMAXREG.TRY_ALLOC.CTAPOOL UP0, 0xe8 ;  /* 0x000000e8000079c8 */ /* 0x000e640008000600 */
[----:B-1----:R-:W-:-:S13]  /*14c0*/  PLOP3.LUT P0, PT, PT, PT, UP0, 0x80, 0x0 ;  /* 0x000000000000781c */ /* 0x002fda0003f0f008 */
[----:B------:R-:W-:Y:S05]  /*14d0*/  @!P0 BRA `(.L_x_19) ;  /* 0xfffffffc00f08947 */ /* 0x000fea000383ffff */
[----:B------:R-:W-:-:S13]  /*14e0*/  LOP3.LUT P0, RZ, R8, 0xff, RZ, 0xc0, !PT ;  /* 0x000000ff08ff7812 */ /* 0x000fda000780c0ff */
[----:B------:R-:W-:Y:S05]  /*14f0*/  @!P0 EXIT ;  /* 0x000000000000894d */ /* 0x000fea0003800000 */
[----:B------:R-:W1:Y:S01]  /*1500*/  S2UR UR4, SR_CgaCtaId ;  /* 0x00000000000479c3 */ /* 0x000e620000008800 */
[----:B--2---:R-:W-:Y:S01]  /*1510*/  VIADD R0, R0, 0xffffffff ;  /* 0xffffffff00007836 */ /* 0x004fe20000000000 */
[CC--:B------:R-:W-:Y:S01]  /*1520*/  LEA.HI R4, R14.reuse, R3.reuse, RZ, 0x2 ;  /* 0x000000030e047211 */ /* 0x0c0fe200078f10ff */
[----:B------:R-:W-:Y:S01]  /*1530*/  UMOV UR41, 0x400 ;  /* 0x0000040000297882 */ /* 0x000fe20000000000 */
[----:B------:R-:W-:Y:S01]  /*1540*/  LEA.HI R14, R14, R3, RZ, 0x5 ;  /* 0x000000030e0e7211 */ /* 0x000fe200078f28ff */
[----:B------:R-:W-:Y:S01]  /*1550*/  UISETP.LT.AND UP0, UPT, UR40, 0x1, UPT ;  /* 0x000000012800788c */ /* 0x000fe2000bf01270 */
[----:B------:R-:W-:Y:S01]  /*1560*/  R2UR UR42, R0 ;  /* 0x00000000002a72ca */ /* 0x000fe200000e0000 */
[----:B------:R-:W-:Y:S01]  /*1570*/  USHF.L.U32 UR44, UR40, 0x1, URZ ;  /* 0x00000001282c7899 */ /* 0x000fe2000800063f */
[--C-:B------:R-:W-:Y:S01]  /*1580*/  SHF.R.S32.HI R156, RZ, 0x2, R4.reuse ;  /* 0x00000002ff9c7819 */ /* 0x100fe20000011404 */
[----:B------:R-:W-:Y:S01]  /*1590*/  USEL UR43, UR40, 0x1, UP0 ;  /* 0x00000001282b7887 */ /* 0x000fe20008000000 */
[----:B------:R-:W-:-:S02]  /*15a0*/  SHF.R.S32.HI R5, RZ, 0x1f, R4 ;  /* 0x0000001fff057819 */ /* 0x000fc40000011404 */
[----:B------:R-:W-:Y:S01]  /*15b0*/  LOP3.LUT R158, R4, 0xfffffffc, RZ, 0xc0, !PT ;  /* 0xfffffffc049e7812 */ /* 0x000fe200078ec0ff */
[----:B------:R-:W-:Y:S01]  /*15c0*/  UIADD3 UR43, -UR43, UR40, URZ ;  /* 0x000000282b2b7290 */ /* 0x000fe2000fffe13f */
[----:B------:R-:W-:Y:S02]  /*15d0*/  LEA.HI R5, R5, R156, RZ, 0x3 ;  /* 0x0000009c05057211 */ /* 0x000fe400078f18ff */
[----:B------:R-:W-:Y:S01]  /*15e0*/  ISETP.NE.AND P0, PT, R0, RZ, PT ;  /* 0x000000ff0000720c */ /* 0x000fe20003f05270 */
[----:B------:R-:W-:Y:S01]  /*15f0*/  IMAD.IADD R158, R3, 0x1, -R158 ;  /* 0x00000001039e7824 */ /* 0x000fe200078e0a9e */
[----:B------:R-:W-:Y:S01]  /*1600*/  LOP3.LUT R5, R5, 0xfffffff8, RZ, 0xc0, !PT ;  /* 0xfffffff805057812 */ /* 0x000fe200078ec0ff */
[----:B------:R-:W-:Y:S01]  /*1610*/  USHF.L.U32 UR42, UR42, 0x3, URZ ;  /* 0x000000032a2a7899 */ /* 0x000fe2000800063f */
[----:B------:R-:W-:Y:S02]  /*1620*/  LOP3.LUT R174, R16, 0x1, RZ, 0xfc, !PT ;  /* 0x0000000110ae7812 */ /* 0x000fe400078efcff */
[----:B------:R-:W-:Y:S01]  /*1630*/  SEL R175, RZ, 0x1, P0 ;  /* 0x00000001ffaf7807 */ /* 0x000fe20000000000 */
[----:B------:R-:W-:Y:S01]  /*1640*/  IMAD.IADD R156, R156, 0x1, -R5 ;  /* 0x000000019c9c7824 */ /* 0x000fe200078e0a05 */
[----:B-1----:R-:W-:Y:S01]  /*1650*/  ULEA UR41, UR4, UR41, 0x18 ;  /* 0x0000002904297291 */ /* 0x002fe2000f8ec03f */
[----:B------:R-:W-:Y:S01]  /*1660*/  SHF.R.S32.HI R5, RZ, 0x5, R14 ;  /* 0x00000005ff057819 */ /* 0x000fe2000001140e */
[----:B------:R-:W-:Y:S01]  /*1670*/  IMAD.U32 R160, RZ, RZ, UR42 ;  /* 0x0000002affa07e24 */ /* 0x000fe2000f8e00ff */
[----:B------:R-:W-:Y:S01]  /*1680*/  ULDC UR4, c[0x0][0x284] ;  /* 0x0000a10000047ab9 */ /* 0x000fe20000000800 */
[----:B------:R-:W-:Y:S01]  /*1690*/  UIADD3 UR45, UR41, 0xc0, URZ ;  /* 0x000000c0292d7890 */ /* 0x000fe2000fffe03f */
[--C-:B------:R-:W-:Y:S01]  /*16a0*/  SHF.R.S32.HI R157, RZ, 0x1f, R156.reuse ;  /* 0x0000001fff9d7819 */ /* 0x100fe2000001149c */
[----:B------:R-:W-:Y:S01]  /*16b0*/  IMAD R163, R5, -0x10, -R156 ;  /* 0xfffffff005a37824 */ /* 0x000fe200078e0a9c */
[----:B------:R-:W-:-:S02]  /*16c0*/  LOP3.LUT R162, R160, 0x8, RZ, 0xc0, !PT ;  /* 0x00000008a0a27812 */ /* 0x000fc400078ec0ff */
[----:B------:R-:W-:Y:S01]  /*16d0*/  LOP3.LUT R160, R160, 0x8, RZ, 0xc, !PT ;  /* 0x00000008a0a07812 */ /* 0x000fe200078e0cff */
[----:B------:R-:W-:Y:S01]  /*16e0*/  IMAD.U32 R159, RZ, RZ, UR45 ;  /* 0x0000002dff9f7e24 */ /* 0x000fe2000f8e00ff */
[----:B------:R-:W-:Y:S01]  /*16f0*/  LOP3.LUT R162, R162, 0x18, RZ, 0x3c, !PT ;  /* 0x00000018a2a27812 */ /* 0x000fe200078e3cff */
[----:B------:R-:W-:-:S04]  /*1700*/  IMAD.WIDE R156, R5, 0x10, R156 ;  /* 0x00000010059c7825 */ /* 0x000fc800078e029c */
[----:B------:R-:W-:Y:S02]  /*1710*/  VIADD R161, R159, UR42 ;  /* 0x0000002a9fa17c36 */ /* 0x000fe40008000000 */
[----:B------:R-:W-:-:S07]  /*1720*/  VIADD R163, R163, UR4 ;  /* 0x00000004a3a37c36 */ /* 0x000fce0008000000 */
.L_x_295:
[----:B------:R-:W-:Y:S01]  /*1730*/  SHF.L.U32 R0, R175, 0x1f, RZ ;  /* 0x0000001faf007819 */ /* 0x000fe200000006ff */
[----:B------:R-:W-:Y:S02]  /*1740*/  ULDC UR4, c[0x0][0x28c] ;  /* 0x0000a30000047ab9 */ /* 0x000fe40000000800 */
[----:B------:R-:W-:Y:S01]  /*1750*/  ISETP.LT.AND P1, PT, RZ, UR4, PT ;  /* 0x00000004ff007c0c */ /* 0x000fe2000bf21270 */
[----:B------:R-:W1:Y:S02]  /*1760*/  SYNCS.PHASECHK.TRANS64.TRYWAIT P0, [R159+UR42], R0 ;  /* 0x000000009f0075a7 */ /* 0x000e64000800016a */
[----:B-1-34-:R-:W-:Y:S10]  /*1770*/  @!P0 BRA `(.L_x_20) ;  /* 0x000000a0004c8947 */ /* 0x01aff40003800000 */
.L_x_324:
[----:B------:R-:W-:Y:S05]  /*1780*/  @P1 BRA `(.L_x_21) ;  /* 0x0000000000401947 */ /* 0x000fea0003800000 */
[----:B-1----:R-:W-:Y:S01]  /*1790*/  MOV R0, 0x0 ;  /* 0x0000000000007802 */ /* 0x002fe20000000f00 */
[----:B------:R-:W-:Y:S01]  /*17a0*/  ULDC.64 UR4, c[0x4][0x68] ;  /* 0x01001a0000047ab9 */ /* 0x000fe20000000a00 */
[----:B------:R-:W-:Y:S01]  /*17b0*/  ULDC.64 UR6, c[0x4][0x8] ;  /* 0x0100020000067ab9 */ /* 0x000fe20000000a00 */
[----:B------:R-:W-:Y:S01]  /*17c0*/  IMAD.U32 R4, RZ, RZ, UR4 ;  /* 0x00000004ff047e24 */ /* 0x000fe2000f8e00ff */
[----:B------:R1:W2:Y:S01]  /*17d0*/  LDC.64 R14, c[0x4][R0] ;  /* 0x01000000000e7b82 */ /* 0x0002a20000000a00 */
[----:B------:R-:W-:Y:S01]  /*17e0*/  IMAD.U32 R5, RZ, RZ, UR5 ;  /* 0x00000005ff057e24 */ /* 0x000fe2000f8e00ff */
[----:B------:R-:W-:Y:S01]  /*17f0*/  ULDC.64 UR4, c[0x4][0x70] ;  /* 0x01001c0000047ab9 */ /* 0x000fe20000000a00 */
[----:B------:R-:W-:Y:S02]  /*1800*/  IMAD.U32 R10, RZ, RZ, UR6 ;  /* 0x00000006ff0a7e24 */ /* 0x000fe4000f8e00ff */
[----:B------:R-:W-:Y:S02]  /*1810*/  IMAD.U32 R6, RZ, RZ, UR4 ;  /* 0x00000004ff067e24 */ /* 0x000fe4000f8e00ff */
[----:B------:R-:W-:-:S02]  /*1820*/  IMAD.U32 R7, RZ, RZ, UR5 ;  /* 0x00000005ff077e24 */ /* 0x000fc4000f8e00ff */
[----:B------:R-:W-:Y:S02]  /*1830*/  IMAD.U32 R11, RZ, RZ, UR7 ;  /* 0x00000007ff0b7e24 */ /* 0x000fe4000f8e00ff */
[----:B------:R-:W-:Y:S02]  /*1840*/  IMAD.MOV.U32 R8, RZ, RZ, 0x1e1 ;  /* 0x000001e1ff087424 */ /* 0x000fe400078e00ff */
[----:B0-----:R-:W-:Y:S02]  /*1850*/  IMAD.MOV.U32 R12, RZ, RZ, 0x1 ;  /* 0x00000001ff0c7424 */ /* 0x001fe400078e00ff */
[----:B-1----:R-:W-:-:S07]  /*1860*/  IMAD.MOV.U32 R13, RZ, RZ, RZ ;  /* 0x000000ffff0d7224 */ /* 0x002fce00078e00ff */
[----:B------:R-:W-:-:S07]  /*1870*/  LEPC R20, `(.L_x_21) ;  /* 0x000000001014794e */ /* 0x000fce0000000000 */
[----:B--2--5:R-:W-:Y:S05]  /*1880*/  CALL.ABS.NOINC R14 ;  /* 0x000000000e007343 */ /* 0x024fea0003c00000 */
.L_x_21:
[----:B------:R-:W-:-:S13]  /*1890*/  ISETP.NE.AND P0, PT, R174, 0x3, PT ;  /* 0x00000003ae00780c */ /* 0x000fda0003f05270 */
[----:B------:R-:W-:Y:S05]  /*18a0*/  @!P0 BRA `(.L_x_22) ;  /* 0x0000000000048947 */ /* 0x000fea0003800000 */
[----:B------:R-:W-:Y:S01]  /*18b0*/  BPT.TRAP 0x1 ;  /* 0x000000040000795c */ /* 0x000fe20000300000 */
.L_x_22:
[----:B------:R-:W-:Y:S02]  /*18c0*/  IMAD.U32 R3, RZ, RZ, UR39 ;  /* 0x00000027ff037e24 */ /* 0x000fe4000f8e00ff */
[----:B-1----:R-:W-:-:S03]  /*18d0*/  IMAD.U32 R0, RZ, RZ, UR38 ;  /* 0x00000026ff007e24 */ /* 0x002fc6000f8e00ff */
[----:B------:R-:W-:Y:S02]  /*18e0*/  LEA R3, R3, UR41, 0x3 ;  /* 0x0000002903037c11 */ /* 0x000fe4000f8e18ff */
[----:B------:R-:W-:-:S04]  /*18f0*/  SHF.L.U32 R0, R0, 0x1f, RZ ;  /* 0x0000001f00007819 */ /* 0x000fc800000006ff */
[----:B------:R1:W2:Y:S01]  /*1900*/  SYNCS.PHASECHK.TRANS64.TRYWAIT P1, [R3+URZ], R0 ;  /* 0x00000000030075a7 */ /* 0x0002a2000802017f */
[----:B------:R-:W-:Y:S05]  /*1910*/  @!P0 BRA `(.L_x_23) ;  /* 0x0000000000048947 */ /* 0x000fea0003800000 */
[----:B------:R-:W-:Y:S01]  /*1920*/  BPT.TRAP 0x1 ;  /* 0x000000040000795c */ /* 0x000fe20000300000 */
.L_x_23:
[----:B------:R-:W-:-:S05]  /*1930*/  IMAD.U32 R4, RZ, RZ, UR43 ;  /* 0x0000002bff047e24 */ /* 0x000fca000f8e00ff */
[----:B------:R-:W-:Y:S01]  /*1940*/  ISETP.GE.AND P2, PT, R4, 0x1, PT ;  /* 0x000000010400780c */ /* 0x000fe20003f46270 */
[----:B--2---:R-:W-:-:S12]  /*1950*/  @P1 BRA `(.L_x_24) ;  /* 0x0000000000081947 */ /* 0x004fd80003800000 */
[----:B------:R-:W2:Y:S02]  /*1960*/  SYNCS.PHASECHK.TRANS64.TRYWAIT P1, [R3+URZ], R0 ;  /* 0x00000000030075a7 */ /* 0x000ea4000802017f */
[----:B--2---:R-:W-:Y:S05]  /*1970*/  @!P1 BRA `(.L_x_25) ;  /* 0x0000009c00e09947 */ /* 0x004fea0003800000 */
.L_x_24:
[----:B------:R-:W-:Y:S05]  /*1980*/  WARPSYNC.ALL ;  /* 0x0000000000007948 */ /* 0x000fea0003800000 */
[----:B------:R-:W-:Y:S01]  /*1990*/  UIADD3 UR4, UR41, 0x180, URZ ;  /* 0x0000018029047890 */ /* 0x000fe2000fffe03f */
[----:B------:R-:W-:Y:S01]  /*19a0*/  WARPGROUP.ARRIVE ;  /* 0x00000000000079c5 */ /* 0x000fe20000000000 */
[----:B------:R-:W-:Y:S02]  /*19b0*/  UIADD3 UR5, UR41, 0xb180, URZ ;  /* 0x0000b18029057890 */ /* 0x000fe4000fffe03f */
[----:B------:R-:W-:Y:S02]  /*19c0*/  USHF.R.U32.HI UR4, URZ, 0x4, UR4 ;  /* 0x000000043f047899 */ /* 0x000fe40008011604 */
[----:B------:R-:W-:-:S02]  /*19d0*/  USHF.R.U32.HI UR5, URZ, 0x4, UR5 ;  /* 0x000000043f057899 */ /* 0x000fc40008011605 */
[----:B------:R-:W-:Y:S02]  /*19e0*/  ULOP3.LUT UR4, UR4, 0x3fff, URZ, 0xc0, !UPT ;  /* 0x00003fff04047892 */ /* 0x000fe4000f8ec03f */
[----:B------:R-:W-:Y:S02]  /*19f0*/  ULOP3.LUT UR5, UR5, 0x3fff, URZ, 0xc0, !UPT ;  /* 0x00003fff05057892 */ /* 0x000fe4000f8ec03f */
[----:B------:R-:W-:Y:S02]  /*1a00*/  ULOP3.LUT UR10, UR4, 0x10000, URZ, 0xfc, !UPT ;  /* 0x00010000040a7892 */ /* 0x000fe4000f8efc3f */
[----:B------:R-:W-:Y:S02]  /*1a10*/  ULOP3.LUT UR9, UR5, 0x10000, URZ, 0xfc, !UPT ;  /* 0x0001000005097892 */ /* 0x000fe4000f8efc3f */
[----:B------:R-:W-:Y:S02]  /*1a20*/  ULEA UR4, UR39, UR10, 0x8 ;  /* 0x0000000a27047291 */ /* 0x000fe4000f8e403f */
[----:B------:R-:W-:Y:S01]  /*1a30*/  ULEA UR6, UR39, UR9, 0xa ;  /* 0x0000000927067291 */ /* 0x000fe2000f8e503f */
[----:B------:R-:W-:Y:S01]  /*1a40*/  UMOV UR5, 0x80000020 ;  /* 0x8000002000057882 */ /* 0x000fe20000000000 */
[----:B------:R-:W-:-:S07]  /*1a50*/  UMOV UR7, 0x80000020 ;  /* 0x8000002000077882 */ /* 0x000fce0000000000 */
[----:B------:R-:W-:Y:S01]  /*1a60*/  HGMMA.64x256x16.F32.BF16 R24, gdesc[UR4], RZ, !UPT, gsb0 ;  /* 0x03e00000041879f0 */ /* 0x000fe2000c0018ff */
[----:B------:R-:W-:Y:S02]  /*1a70*/  UIADD3 UR4, UR4, 0x2, URZ ;  /* 0x0000000204047890 */ /* 0x000fe4000fffe03f */
[----:B------:R-:W-:Y:S01]  /*1a80*/  UIADD3 UR6, UR6, 0x2, URZ ;  /* 0x0000000206067890 */ /* 0x000fe2000fffe03f */
[----:B------:R-:W-:Y:S01]  /*1a90*/  UMOV UR5, 0x80000020 ;  /* 0x8000002000057882 */ /* 0x000fe20000000000 */
[----:B------:R-:W-:Y:S01]  /*1aa0*/  UMOV UR7, 0x80000020 ;  /* 0x8000002000077882 */ /* 0x000fe20000000000 */
[----:B------:R-:W-:Y:S02]  /*1ab0*/  WARPGROUP.DEPBAR.LE gsb0, 0x0 ;  /* 0x00008000000079c5 */ /* 0x000fe40000010000 */
[----:B------:R-:W-:-:S15]  /*1ac0*/  WARPGROUP.ARRIVE ;  /* 0x00000000000079c5 */ /* 0x000fde0000000000 */
[----:B------:R-:W-:-:S05]  /*1ad0*/  NOP ;  /* 0x0000000000007918 */ /* 0x000fca0000000000 */
[----:B------:R-:W-:Y:S03]  /*1ae0*/  HGMMA.64x256x16.F32.BF16 R24, gdesc[UR4], R24, gsb0 ;  /* 0x03e00000041879f0 */ /* 0x000fe60008001818 */
[----:B------:R-:W-:Y:S02]  /*1af0*/  WARPGROUP.DEPBAR.LE gsb0, 0x0 ;  /* 0x00008000000079c5 */ /* 0x000fe40000010000 */
[----:B------:R-:W-:Y:S05]  /*1b00*/  @!P2 BRA `(.L_x_26) ;  /* 0x0000000000d8a947 */ /* 0x000fea0003800000 */
[----:B------:R-:W-:Y:S01]  /*1b10*/  UIADD3 UR4, UR39, 0x1, URZ ;  /* 0x0000000127047890 */ /* 0x000fe2000fffe03f */
[----:B-12---:R-:W-:Y:S02]  /*1b20*/  IMAD.U32 R0, RZ, RZ, UR43 ;  /* 0x0000002bff007e24 */ /* 0x006fe4000f8e00ff */
[----:B------:R-:W-:Y:S01]  /*1b30*/  IMAD.U32 R3, RZ, RZ, UR39 ;  /* 0x00000027ff037e24 */ /* 0x000fe2000f8e00ff */
[----:B------:R-:W-:-:S04]  /*1b40*/  UISETP.NE.AND UP0, UPT, UR4, 0xb, UPT ;  /* 0x0000000b0400788c */ /* 0x000fc8000bf05270 */
[----:B------:R-:W-:Y:S02]  /*1b50*/  USEL UR5, URZ, 0x1, UP0 ;  /* 0x000000013f057887 */ /* 0x000fe40008000000 */
[----:B------:R-:W-:Y:S02]  /*1b60*/  USEL UR8, UR4, URZ, UP0 ;  /* 0x0000003f04087287 */ /* 0x000fe40008000000 */
[----:B------:R-:W-:-:S06]  /*1b70*/  ULOP3.LUT UR5, UR38, UR5, URZ, 0x3c, !UPT ;  /* 0x0000000526057292 */ /* 0x000fcc000f8e3c3f */
[----:B------:R-:W-:-:S07]  /*1b80*/  IMAD.U32 R6, RZ, RZ, UR5 ;  /* 0x00000005ff067e24 */ /* 0x000fce000f8e00ff */
.L_x_33:
[----:B------:R-:W-:Y:S05]  /*1b90*/  @!P0 BRA `(.L_x_27) ;  /* 0x0000000000048947 */ /* 0x000fea0003800000 */
[----:B------:R-:W-:Y:S01]  /*1ba0*/  BPT.TRAP 0x1 ;  /* 0x000000040000795c */ /* 0x000fe20000300000 */
.L_x_27:
[----:B------:R-:W-:Y:S01]  /*1bb0*/  ULEA UR4, UR8, UR41, 0x3 ;  /* 0x0000002908047291 */ /* 0x000fe2000f8e183f */
[----:B------:R-:W-:-:S08]  /*1bc0*/  SHF.L.U32 R4, R6, 0x1f, RZ ;  /* 0x0000001f06047819 */ /* 0x000fd000000006ff */
[----:B------:R1:W2:Y:S01]  /*1bd0*/  SYNCS.PHASECHK.TRANS64.TRYWAIT P1, [UR4], R4 ;  /* 0x00000004ff0075a7 */ /* 0x0002a20008020144 */
[----:B------:R-:W-:Y:S05]  /*1be0*/  @!P0 BRA `(.L_x_28) ;  /* 0x0000000000048947 */ /* 0x000fea0003800000 */
[----:B------:R-:W-:Y:S01]  /*1bf0*/  BPT.TRAP 0x1 ;  /* 0x000000040000795c */ /* 0x000fe20000300000 */
.L_x_28:
[----:B--2---:R-:W-:Y:S05]  /*1c00*/  @P1 BRA `(.L_x_29) ;  /* 0x0000000000081947 */ /* 0x004fea0003800000 */
[----:B------:R-:W2:Y:S02]  /*1c10*/  SYNCS.PHASECHK.TRANS64.TRYWAIT P1, [UR4], R4 ;  /* 0x00000004ff0075a7 */ /* 0x000ea40008020144 */
[----:B--2---:R-:W-:Y:S05]  /*1c20*/  @!P1 BRA `(.L_x_30) ;  /* 0x0000009c00489947 */ /* 0x004fea0003800000 */
.L_x_29:
[----:B------:R-:W-:Y:S01]  /*1c30*/  ULEA UR4, UR8, UR10, 0x8 ;  /* 0x0000000a08047291 */ /* 0x000fe2000f8e403f */
[----:B------:R-:W-:Y:S01]  /*1c40*/  WARPGROUP.ARRIVE ;  /* 0x00000000000079c5 */ /* 0x000fe20000000000 */
[----:B------:R-:W-:Y:S01]  /*1c50*/  ULEA UR6, UR8, UR9, 0xa ;  /* 0x0000000908067291 */ /* 0x000fe2000f8e503f */
[----:B------:R-:W-:Y:S01]  /*1c60*/  UMOV UR5, 0x80000020 ;  /* 0x8000002000057882 */ /* 0x000fe20000000000 */
[----:B------:R-:W-:-:S07]  /*1c70*/  UMOV UR7, 0x80000020 ;  /* 0x8000002000077882 */ /* 0x000fce0000000000 */
[----:B------:R-:W-:Y:S01]  /*1c80*/  HGMMA.64x256x16.F32.BF16 R24, gdesc[UR4], R24, gsb0 ;  /* 0x03e00000041879f0 */ /* 0x000fe20008001818 */
        /* <DEDUP_REMOVED lines=10> */
[----:B------:R-:W-:Y:S01]  /*1d30*/  BPT.TRAP 0x1 ;  /* 0x000000040000795c */ /* 0x000fe20000300000 */
.L_x_31:
[----:B------:R-:W-:-:S13]  /*1d40*/  ISETP.NE.AND P1, PT, R155, RZ, PT ;  /* 0x000000ff9b00720c */ /* 0x000fda0003f25270 */
[----:B-12---:R-:W-:-:S05]  /*1d50*/  @P1 LEA R4, R3, UR41, 0x3 ;  /* 0x0000002903041c11 */ /* 0x006fca000f8e18ff */
[----:B------:R-:W-:-:S05]  /*1d60*/  @P1 VIADD R5, R4, 0x58 ;  /* 0x0000005804051836 */ /* 0x000fca0000000000 */
[----:B------:R-:W-:-:S04]  /*1d70*/  @P1 PRMT R5, R152, 0x654, R5 ;  /* 0x0000065498051816 */ /* 0x000fc80000000005 */
[----:B------:R1:W-:Y:S01]  /*1d80*/  @P1 SYNCS.ARRIVE.TRANS64.RED.A1T0 RZ, [R5+URZ], RZ ;  /* 0x000000ff05ff19a7 */ /* 0x0003e2000810043f */
[----:B------:R-:W-:-:S13]  /*1d90*/  ISETP.GT.U32.AND P1, PT, R16, 0x1, PT ;  /* 0x000000011000780c */ /* 0x000fda0003f24070 */
[----:B-1----:R-:W-:Y:S05]  /*1da0*/  @P1 BRA `(.L_x_32) ;  /* 0x0000000000041947 */ /* 0x002fea0003800000 */
[----:B------:R-:W-:Y:S01]  /*1db0*/  BPT.TRAP 0x1 ;  /* 0x000000040000795c */ /* 0x000fe20000300000 */
.L_x_32:
[----:B------:R-:W-:Y:S01]  /*1dc0*/  UIADD3 UR8, UR8, 0x1, URZ ;  /* 0x0000000108087890 */ /* 0x000fe2000fffe03f */
[C---:B------:R-:W-:Y:S01]  /*1dd0*/  ISETP.GT.AND P2, PT, R0.reuse, 0x1, PT ;  /* 0x000000010000780c */ /* 0x040fe20003f44270 */
[----:B------:R-:W-:Y:S02]  /*1de0*/  VIADD R3, R3, 0x1 ;  /* 0x0000000103037836 */ /* 0x000fe40000000000 */
[----:B------:R-:W-:Y:S01]  /*1df0*/  UISETP.NE.AND UP0, UPT, UR8, 0xb, UPT ;  /* 0x0000000b0800788c */ /* 0x000fe2000bf05270 */
[----:B------:R-:W-:Y:S02]  /*1e00*/  VIADD R0, R0, 0xffffffff ;  /* 0xffffffff00007836 */ /* 0x000fe40000000000 */
[C---:B------:R-:W-:Y:S01]  /*1e10*/  ISETP.NE.AND P1, PT, R3.reuse, 0xb, PT ;  /* 0x0000000b0300780c */ /* 0x040fe20003f25270 */
[----:B------:R-:W-:Y:S02]  /*1e20*/  USEL UR4, URZ, 0x1, UP0 ;  /* 0x000000013f047887 */ /* 0x000fe40008000000 */
[----:B------:R-:W-:Y:S01]  /*1e30*/  USEL UR8, UR8, URZ, UP0 ;  /* 0x0000003f08087287 */ /* 0x000fe20008000000 */
[----:B------:R-:W-:-:S03]  /*1e40*/  SEL R3, R3, RZ, P1 ;  /* 0x000000ff03037207 */ /* 0x000fc60000800000 */
[----:B------:R-:W-:Y:S01]  /*1e50*/  LOP3.LUT R6, R6, UR4, RZ, 0x3c, !PT ;  /* 0x0000000406067c12 */ /* 0x000fe2000f8e3cff */
[----:B------:R-:W-:Y:S07]  /*1e60*/  @P2 BRA `(.L_x_33) ;  /* 0xfffffffc00482947 */ /* 0x000fee000383ffff */
.L_x_26:
[----:B-12---:R-:W1:Y:S01]  /*1e70*/  LDC R0, c[0x0][0x28c] ;  /* 0x0000a300ff007b82 */ /* 0x006e620000000800 */
[----:B------:R2:W-:Y:S01]  /*1e80*/  SYNCS.ARRIVE.TRANS64.A1T0 RZ, [R160+UR45], RZ ;  /* 0x000000ffa0ff79a7 */ /* 0x0005e2000810002d */
[----:B-1----:R-:W-:-:S13]  /*1e90*/  ISETP.GE.AND P1, PT, R0, 0x1, PT ;  /* 0x000000010000780c */ /* 0x002fda0003f26270 */
[----:B--2---:R-:W-:Y:S05]  /*1ea0*/  @!P1 BRA `(.L_x_34) ;  /* 0x0000000000449947 */ /* 0x004fea0003800000 */
[----:B------:R-:W-:Y:S05]  /*1eb0*/  @!P0 BRA `(.L_x_35) ;  /* 0x0000000000048947 */ /* 0x000fea0003800000 */
[----:B------:R-:W-:Y:S01]  /*1ec0*/  BPT.TRAP 0x1 ;  /* 0x000000040000795c */ /* 0x000fe20000300000 */
.L_x_35:
[----:B------:R-:W-:-:S13]  /*1ed0*/  ISETP.NE.AND P0, PT, R155, RZ, PT ;  /* 0x000000ff9b00720c */ /* 0x000fda0003f05270 */
[----:B------:R-:W-:-:S05]  /*1ee0*/  VOTEU.ANY UP0, P0 ;  /* 0x00000000003f7886 */ /* 0x000fca0000000100 */
[----:B------:R-:W-:-:S06]  /*1ef0*/  @UP0 UIADD3 UR4, UR43, UR39, URZ ;  /* 0x000000272b040290 */ /* 0x000fcc000fffe03f */
[----:B------:R-:W-:Y:S02]  /*1f00*/  IMAD.U32 R4, RZ, RZ, UR4 ;  /* 0x00000004ff047e24 */ /* 0x000fe4000f8e00ff */
[----:B------:R-:W-:Y:S02]  /*1f10*/  IMAD.U32 R3, RZ, RZ, UR4 ;  /* 0x00000004ff037e24 */ /* 0x000fe4000f8e00ff */
[----:B------:R-:W-:-:S05]  /*1f20*/  @P0 IMAD.WIDE.U32 R4, R4, -0x45d1745d, RZ ;  /* 0xba2e8ba304040825 */ /* 0x000fca00078e00ff */
[----:B------:R-:W-:-:S05]  /*1f30*/  @P0 SHF.R.U32.HI R0, RZ, 0x3, R5 ;  /* 0x00000003ff000819 */ /* 0x000fca0000011605 */
[----:B------:R-:W-:-:S05]  /*1f40*/  @P0 IMAD R0, R0, -0xb, R3 ;  /* 0xfffffff500000824 */ /* 0x000fca00078e0203 */
[----:B------:R-:W-:-:S05]  /*1f50*/  @P0 LEA R0, R0, UR41, 0x3 ;  /* 0x0000002900000c11 */ /* 0x000fca000f8e18ff */
[----:B------:R-:W-:-:S05]  /*1f60*/  @P0 VIADD R3, R0, 0x58 ;  /* 0x0000005800030836 */ /* 0x000fca0000000000 */
[----:B------:R-:W-:-:S04]  /*1f70*/  @P0 PRMT R3, R152, 0x654, R3 ;  /* 0x0000065498030816 */ /* 0x000fc80000000003 */
[----:B------:R1:W-:Y:S01]  /*1f80*/  @P0 SYNCS.ARRIVE.TRANS64.RED.A1T0 RZ, [R3+URZ], RZ ;  /* 0x000000ff03ff09a7 */ /* 0x0003e2000810043f */
[----:B------:R-:W-:-:S13]  /*1f90*/  ISETP.GT.U32.AND P0, PT, R16, 0x1, PT ;  /* 0x000000011000780c */ /* 0x000fda0003f04070 */
[----:B-1----:R-:W-:Y:S05]  /*1fa0*/  @P0 BRA `(.L_x_34) ;  /* 0x0000000000040947 */ /* 0x002fea0003800000 */
[----:B------:R-:W-:Y:S01]  /*1fb0*/  BPT.TRAP 0x1 ;  /* 0x000000040000795c */ /* 0x000fe20000300000 */
.L_x_34:
[----:B------:R-:W-:Y:S01]  /*1fc0*/  SHF.L.U32 R0, R175, 0x1f, RZ ;  /* 0x0000001faf007819 */ /* 0x000fe200000006ff */
[----:B------:R-:W-:Y:S01]  /*1fd0*/  UIADD3 UR39, UR44, UR39, URZ ;  /* 0x000000272c277290 */ /* 0x000fe2000fffe03f */
[----:B------:R-:W1:Y:S01]  /*1fe0*/  LDC R15, c[0x0][0x288] ;  /* 0x0000a200ff0f7b82 */ /* 0x000e620000000800 */
[----:B------:R-:W-:Y:S01]  /*1ff0*/  UISETP.GE.U32.AND UP1, UPT, UR44, 0xb, UPT ;  /* 0x0000000b2c00788c */ /* 0x000fe2000bf26070 */
[----:B------:R-:W-:Y:S01]  /*2000*/  IMAD.SHL.U32 R8, R158, 0x2, RZ ;  /* 0x000000029e087824 */ /* 0x000fe200078e00ff */
[----:B------:R-:W-:Y:S02]  /*2010*/  UISETP.GT.U32.AND UP0, UPT, UR39, 0xa, UPT ;  /* 0x0000000a2700788c */ /* 0x000fe4000bf04070 */
[----:B------:R-:W-:Y:S02]  /*2020*/  UIMAD.WIDE.U32 UR4, UR39, -0x45d1745d, URZ ;  /* 0xba2e8ba3270478a5 */ /* 0x000fe4000f8e003f */
[----:B------:R-:W-:Y:S01]  /*2030*/  UISETP.LT.U32.AND UP0, UPT, UR44, 0xb, UP0 ;  /* 0x0000000b2c00788c */ /* 0x000fe20008701070 */
[----:B------:R-:W2:Y:S01]  /*2040*/  SYNCS.PHASECHK.TRANS64.TRYWAIT P0, [R159+UR42+0x10], R0 ;  /* 0x000010009f0075a7 */ /* 0x000ea2000800016a */
[----:B------:R-:W-:Y:S01]  /*2050*/  USHF.R.U32.HI UR4, URZ, 0x3, UR5 ;  /* 0x000000033f047899 */ /* 0x000fe20008011605 */
[----:B------:R-:W-:Y:S01]  /*2060*/  SHF.R.S32.HI R9, RZ, 0x1f, R8 ;  /* 0x0000001fff097819 */ /* 0x000fe20000011408 */
[----:B------:R-:W-:-:S02]  /*2070*/  USEL UR6, URZ, 0x1, !UP0 ;  /* 0x000000013f067887 */ /* 0x000fc4000c000000 */
[----:B------:R-:W-:Y:S02]  /*2080*/  UIMAD UR39, UR4, -0xb, UR39 ;  /* 0xfffffff5042778a4 */ /* 0x000fe4000f8e0227 */
[----:B------:R-:W-:-:S04]  /*2090*/  ULOP3.LUT UR38, UR38, UR6, URZ, 0x3c, !UPT ;  /* 0x0000000626267292 */ /* 0x000fc8000f8e3c3f */
[----:B------:R-:W-:Y:S01]  /*20a0*/  @UP1 ULOP3.LUT UR38, UR38, 0x1, UR4, 0x78, !UPT ;  /* 0x0000000126261892 */ /* 0x000fe2000f8e7804 */
[----:B-12---:R-:W-:Y:S11]  /*20b0*/  @!P0 BRA `(.L_x_36) ;  /* 0x00000098003c8947 */ /* 0x006ff60003800000 */
.L_x_325:
[----:B------:R-:W-:Y:S01]  /*20c0*/  IMAD.SHL.U32 R14, R19, 0x40, RZ ;  /* 0x00000040130e7824 */ /* 0x000fe200078e00ff */
[----:B------:R-:W-:Y:S01]  /*20d0*/  ULDC UR6, c[0x0][0x284] ;  /* 0x0000a10000067ab9 */ /* 0x000fe20000000800 */
[----:B0-----:R-:W-:Y:S01]  /*20e0*/  IMAD.SHL.U32 R12, R22, 0x100, RZ ;  /* 0x00000100160c7824 */ /* 0x001fe200078e00ff */
[----:B------:R-:W-:Y:S01]  /*20f0*/  SHF.R.S32.HI R165, RZ, 0x1f, R2 ;  /* 0x0000001fffa57819 */ /* 0x000fe20000011402 */
[----:B------:R-:W-:Y:S01]  /*2100*/  ULDC.64 UR4, c[0x0][0x5d0] ;  /* 0x0001740000047ab9 */ /* 0x000fe20000000a00 */
[----:B------:R-:W-:Y:S01]  /*2110*/  ISETP.GE.AND P0, PT, R14, UR6, PT ;  /* 0x000000060e007c0c */ /* 0x000fe2000bf06270 */
[----:B------:R-:W-:Y:S01]  /*2120*/  IMAD.WIDE.U32 R4, R2, UR4, R8 ;  /* 0x0000000402047c25 */ /* 0x000fe2000f8e0008 */
[----:B------:R-:W-:Y:S02]  /*2130*/  SHF.R.S32.HI R13, RZ, 0x1f, R12 ;  /* 0x0000001fff0d7819 */ /* 0x000fe4000001140c */
[C---:B------:R-:W-:Y:S01]  /*2140*/  ISETP.GE.OR P0, PT, R12.reuse, R15, P0 ;  /* 0x0000000f0c00720c */ /* 0x040fe20000706670 */
[----:B------:R-:W-:Y:S01]  /*2150*/  IMAD R3, R165, UR4, RZ ;  /* 0x00000004a5037c24 */ /* 0x000fe2000f8e02ff */
[----:B------:R-:W-:-:S03]  /*2160*/  IADD3 R6, P1, R12, R4, RZ ;  /* 0x000000040c067210 */ /* 0x000fc60007f3e0ff */
[----:B------:R-:W-:-:S05]  /*2170*/  IMAD R3, R2, UR5, R3 ;  /* 0x0000000502037c24 */ /* 0x000fca000f8e0203 */
[----:B------:R-:W-:-:S03]  /*2180*/  IADD3.X R7, R13, R5, R3, P1, !PT ;  /* 0x000000050d077210 */ /* 0x000fc60000ffe403 */
[----:B------:R-:W-:Y:S05]  /*2190*/  @P0 BRA `(.L_x_37) ;  /* 0x0000007c00040947 */ /* 0x000fea0003800000 */
[----:B------:R-:W0:Y:S01]  /*21a0*/  LDC.64 R10, c[0x0][0x5c8] ;  /* 0x00017200ff0a7b82 */ /* 0x000e220000000a00 */
[----:B-----5:R-:W-:Y:S01]  /*21b0*/  FSETP.NEU.AND P1, PT, R154, RZ, PT ;  /* 0x000000ff9a00720b */ /* 0x020fe20003f2d000 */
[----:B------:R-:W-:Y:S01]  /*21c0*/  IMAD R3, R158, -0x2, R15 ;  /* 0xfffffffe9e037824 */ /* 0x000fe200078e020f */
[----:B------:R-:W-:Y:S01]  /*21d0*/  BSSY B0, `(.L_x_37) ;  /* 0x00007bd000007945 */ /* 0x000fe20003800000 */
[----:B------:R-:W-:-:S04]  /*21e0*/  IMAD.WIDE R166, R19, 0x40, R156 ;  /* 0x0000004013a67825 */ /* 0x000fc800078e029c */
[----:B-1----:R-:W-:Y:S02]  /*21f0*/  IMAD.IADD R0, R3, 0x1, -R12 ;  /* 0x0000000103007824 */ /* 0x002fe400078e0a0c */
[----:B------:R-:W-:-:S03]  /*2200*/  IMAD.IADD R3, R163, 0x1, -R14 ;  /* 0x00000001a3037824 */ /* 0x000fc600078e0a0e */
[----:B------:R-:W-:-:S04]  /*2210*/  ISETP.GT.AND P0, PT, R0, RZ, PT ;  /* 0x000000ff0000720c */ /* 0x000fc80003f04270 */
[----:B------:R-:W-:Y:S01]  /*2220*/  ISETP.GT.AND P3, PT, R3, RZ, P0 ;  /* 0x000000ff0300720c */ /* 0x000fe20000764270 */
[-C--:B0-----:R-:W-:Y:S02]  /*2230*/  IMAD R4, R167, R10.reuse, RZ ;  /* 0x0000000aa7047224 */ /* 0x081fe400078e02ff */
[----:B------:R-:W-:-:S04]  /*2240*/  IMAD.WIDE.U32 R6, R166, R10, R6 ;  /* 0x0000000aa6067225 */ /* 0x000fc800078e0006 */
[----:B------:R-:W-:-:S04]  /*2250*/  IMAD R5, R166, R11, R4 ;  /* 0x0000000ba6057224 */ /* 0x000fc800078e0204 */
[----:B------:R-:W-:Y:S01]  /*2260*/  IMAD.IADD R181, R7, 0x1, R5 ;  /* 0x0000000107b57824 */ /* 0x000fe200078e0205 */
[----:B------:R-:W-:Y:S06]  /*2270*/  @!P1 BRA `(.L_x_38) ;  /* 0x0000005400a09947 */ /* 0x000fec0003800000 */
[----:B------:R-:W0:Y:S01]  /*2280*/  LDC.64 R20, c[0x0][0x5b8] ;  /* 0x00016e00ff147b82 */ /* 0x000e220000000a00 */
[----:B------:R-:W-:-:S07]  /*2290*/  ULDC.64 UR4, c[0x0][0x5c0] ;  /* 0x0001700000047ab9 */ /* 0x000fce0000000a00 */
[----:B------:R-:W1:Y:S08]  /*22a0*/  LDC.64 R168, c[0x0][0x5b0] ;  /* 0x00016c00ffa87b82 */ /* 0x000e700000000a00 */
[----:B------:R-:W2:Y:S01]  /*22b0*/  LDC.64 R14, c[0x0][0x5a8] ;  /* 0x00016a00ff0e7b82 */ /* 0x000ea20000000a00 */
[-C--:B0-----:R-:W-:Y:S02]  /*22c0*/  IMAD R7, R165, R20.reuse, RZ ;  /* 0x00000014a5077224 */ /* 0x081fe400078e02ff */
[----:B------:R-:W-:-:S04]  /*22d0*/  IMAD.WIDE.U32 R4, R2, R20, R8 ;  /* 0x0000001402047225 */ /* 0x000fc800078e0008 */
[----:B------:R-:W-:Y:S01]  /*22e0*/  IMAD R177, R2, R21, R7 ;  /* 0x0000001502b17224 */ /* 0x000fe200078e0207 */
[----:B------:R-:W-:Y:S01]  /*22f0*/  IADD3 R164, P1, R12, R4, RZ ;  /* 0x000000040ca47210 */ /* 0x000fe20007f3e0ff */
[----:B-1----:R-:W-:-:S03]  /*2300*/  IMAD R4, R167, R168, RZ ;  /* 0x000000a8a7047224 */ /* 0x002fc600078e02ff */
[----:B------:R-:W-:Y:S01]  /*2310*/  IADD3.X R165, R13, R5, R177, P1, !PT ;  /* 0x000000050da57210 */ /* 0x000fe20000ffe4b1 */
[C---:B------:R-:W-:Y:S02]  /*2320*/  IMAD R179, R166.reuse, R169, R4 ;  /* 0x000000a9a6b37224 */ /* 0x040fe400078e0204 */
[----:B------:R-:W-:-:S04]  /*2330*/  IMAD.WIDE.U32 R4, R166, R168, R164 ;  /* 0x000000a8a6047225 */ /* 0x000fc800078e00a4 */
[----:B------:R-:W-:Y:S01]  /*2340*/  IMAD.IADD R5, R5, 0x1, R179 ;  /* 0x0000000105057824 */ /* 0x000fe200078e02b3 */
[----:B--2---:R-:W-:-:S04]  /*2350*/  LEA R170, P1, R4, R14, 0x1 ;  /* 0x0000000e04aa7211 */ /* 0x004fc800078208ff */
[----:B------:R-:W-:-:S05]  /*2360*/  LEA.HI.X R171, R4, R15, R5, 0x1, P1 ;  /* 0x0000000f04ab7211 */ /* 0x000fca00008f0c05 */
[----:B------:R0:W2:Y:S01]  /*2370*/  @P3 LDG.E.LTC128B.U16 R19, desc[UR36][R170.64] ;  /* 0x00000024aa133981 */ /* 0x0000a2000c1e1520 */
[----:B------:R-:W-:Y:S01]  /*2380*/  IMAD.WIDE.U32 R4, R166, R168, R12 ;  /* 0x000000a8a6047225 */ /* 0x000fe200078e000c */
[----:B------:R-:W-:Y:S02]  /*2390*/  BSSY B1, `(.L_x_39) ;  /* 0x0000014000017945 */ /* 0x000fe40003800000 */
[----:B------:R-:W-:-:S04]  /*23a0*/  IADD3 R172, P1, R8, R4, RZ ;  /* 0x0000000408ac7210 */ /* 0x000fc80007f3e0ff */
[----:B------:R-:W-:Y:S01]  /*23b0*/  IADD3.X R173, R9, R179, R5, P1, !PT ;  /* 0x000000b309ad7210 */ /* 0x000fe20000ffe405 */
[----:B0-----:R-:W-:Y:S01]  /*23c0*/  IMAD.SHL.U32 R170, R168, 0x8, RZ ;  /* 0x00000008a8aa7824 */ /* 0x001fe200078e00ff */
[----:B------:R-:W-:Y:S02]  /*23d0*/  LEA R4, P1, R6, UR4, 0x1 ;  /* 0x0000000406047c11 */ /* 0x000fe4000f8208ff */
[----:B------:R-:W-:Y:S01]  /*23e0*/  SHF.L.U64.HI R171, R168, 0x3, R169 ;  /* 0x00000003a8ab7819 */ /* 0x000fe200000102a9 */
[----:B------:R-:W-:Y:S01]  /*23f0*/  IMAD.WIDE.U32 R172, R2, R20, R172 ;  /* 0x0000001402ac7225 */ /* 0x000fe200078e00ac */
[----:B------:R-:W-:Y:S02]  /*2400*/  LEA.HI.X R5, R6, UR5, R181, 0x1, P1 ;  /* 0x0000000506057c11 */ /* 0x000fe400088f0cb5 */
[----:B------:R-:W-:Y:S02]  /*2410*/  ISETP.GT.AND P1, PT, R0, 0x1, PT ;  /* 0x000000010000780c */ /* 0x000fe40003f24270 */
[----:B------:R-:W-:-:S02]  /*2420*/  LEA R6, P4, R172, R14, 0x1 ;  /* 0x0000000eac067211 */ /* 0x000fc400078808ff */
[----:B------:R-:W-:Y:S01]  /*2430*/  ISETP.GT.AND P2, PT, R3, RZ, P1 ;  /* 0x000000ff0300720c */ /* 0x000fe20000f44270 */
[----:B--2---:R-:W-:-:S04]  /*2440*/  IMAD.U32 R7, R19, 0x10000, RZ ;  /* 0x0001000013077824 */ /* 0x004fc800078e00ff */
[----:B------:R-:W-:-:S04]  /*2450*/  FMUL R7, R7, R154 ;  /* 0x0000009a07077220 */ /* 0x000fc80000400000 */
[----:B------:R-:W-:-:S05]  /*2460*/  FFMA R7, R24, R153, R7 ;  /* 0x0000009918077223 */ /* 0x000fca0000000007 */
[----:B------:R-:W-:Y:S01]  /*2470*/  F2FP.BF16.F32.PACK_AB R21, RZ, R7 ;  /* 0x00000007ff15723e */ /* 0x000fe200000010ff */
[----:B------:R-:W-:-:S04]  /*2480*/  IMAD.IADD R7, R177, 0x1, R173 ;  /* 0x00000001b1077824 */ /* 0x000fc800078e02ad */
[----:B------:R0:W-:Y:S01]  /*2490*/  @P3 STG.E.U16 desc[UR36][R4.64], R21 ;  /* 0x0000001504003986 */ /* 0x0001e2000c101524 */
[----:B------:R-:W-:Y:S01]  /*24a0*/  LEA.HI.X R7, R172, R15, R7, 0x1, P4 ;  /* 0x0000000fac077211 */ /* 0x000fe200020f0c07 */
[----:B------:R-:W-:Y:S06]  /*24b0*/  @!P2 BRA `(.L_x_40) ;  /* 0x000000000004a947 */ /* 0x000fec0003800000 */
[----:B------:R1:W5:Y:S02]  /*24c0*/  LDG.E.LTC128B.U16 R19, desc[UR36][R6.64+0x2] ;  /* 0x0000022406137981 */ /* 0x000364000c1e1520 */
.L_x_40:
[----:B------:R-:W-:Y:S05]  /*24d0*/  BSYNC B1 ;  /* 0x0000000000017941 */ /* 0x000fea0003800000 */
.L_x_39:
[----:B0----5:R-:W-:Y:S01]  /*24e0*/  IMAD.U32 R21, R19, 0x10000, RZ ;  /* 0x0001000013157824 */ /* 0x021fe200078e00ff */
[----:B------:R-:W-:Y:S01]  /*24f0*/  ISETP.GT.AND P0, PT, R3, 0x8, P0 ;  /* 0x000000080300780c */ /* 0x000fe20000704270 */
[----:B------:R-:W-:-:S04]  /*2500*/  IMAD.WIDE.U32 R170, R166, R168, R170 ;  /* 0x000000a8a6aa7225 */ /* 0x000fc800078e00aa */
[----:B------:R-:W-:Y:S01]  /*2510*/  FMUL R22, R21, R154 ;  /* 0x0000009a15167220 */ /* 0x000fe20000400000 */
[----:B------:R-:W-:Y:S01]  /*2520*/  IMAD.IADD R179, R179, 0x1, R171 ;  /* 0x00000001b3b37824 */ /* 0x000fe200078e02ab */
[----:B------:R-:W-:Y:S02]  /*2530*/  IADD3 R21, P3, R164, R170, RZ ;  /* 0x000000aaa4157210 */ /* 0x000fe40007f7e0ff */
[----:B------:R-:W-:-:S03]  /*2540*/  FFMA R22, R25, R153, R22 ;  /* 0x0000009919167223 */ /* 0x000fc60000000016 */
[----:B------:R-:W-:Y:S01]  /*2550*/  IMAD.X R164, R179, 0x1, R165, P3 ;  /* 0x00000001b3a47824 */ /* 0x000fe200018e06a5 */
[C---:B------:R-:W-:Y:S02]  /*2560*/  LEA R24, P3, R21.reuse, R14, 0x1 ;  /* 0x0000000e15187211 */ /* 0x040fe400078608ff */
[----:B------:R-:W-:Y:S02]  /*2570*/  F2FP.BF16.F32.PACK_AB R22, RZ, R22 ;  /* 0x00000016ff16723e */ /* 0x000fe400000010ff */
[----:B------:R-:W-:Y:S02]  /*2580*/  LEA.HI.X R25, R21, R15, R164, 0x1, P3 ;  /* 0x0000000f15197211 */ /* 0x000fe400018f0ca4 */
[----:B------:R-:W-:Y:S02]  /*2590*/  PRMT R21, R22, 0x7610, R21 ;  /* 0x0000761016157816 */ /* 0x000fe40000000015 */
[----:B------:R-:W-:-:S03]  /*25a0*/  PRMT R22, R19, 0x7610, R22 ;  /* 0x0000761013167816 */ /* 0x000fc60000000016 */
[----:B------:R0:W-:Y:S04]  /*25b0*/  @P2 STG.E.U16 desc[UR36][R4.64+0x2], R21 ;  /* 0x0000021504002986 */ /* 0x0001e8000c101524 */
[----:B------:R-:W2:Y:S01]  /*25c0*/  @P0 LDG.E.LTC128B.U16 R22, desc[UR36][R24.64] ;  /* 0x0000002418160981 */ /* 0x000ea2000c1e1520 */
[----:B------:R-:W-:Y:S01]  /*25d0*/  IADD3 R8, P2, P3, R8, R170, R12 ;  /* 0x000000aa08087210 */ /* 0x000fe20007b5e00c */
[----:B------:R-:W-:Y:S01]  /*25e0*/  BSSY B1, `(.L_x_41) ;  /* 0x0000011000017945 */ /* 0x000fe20003800000 */
[C---:B------:R-:W-:Y:S02]  /*25f0*/  SHF.L.U64.HI R11, R10.reuse, 0x4, R11 ;  /* 0x000000040a0b7819 */ /* 0x040fe4000001020b */
[----:B------:R-:W-:Y:S02]  /*2600*/  IADD3.X R9, R9, R179, R13, P2, P3 ;  /* 0x000000b309097210 */ /* 0x000fe400017e640d */
[----:B------:R-:W-:-:S02]  /*2610*/  LEA R10, P2, R10, R4, 0x4 ;  /* 0x000000040a0a7211 */ /* 0x000fc400078420ff */
[----:B------:R-:W-:Y:S01]  /*2620*/  ISETP.GT.AND P1, PT, R3, 0x8, P1 ;  /* 0x000000080300780c */ /* 0x000fe20000f24270 */
[----:B0-----:R-:W-:-:S04]  /*2630*/  IMAD.WIDE.U32 R20, R2, R20, R8 ;  /* 0x0000001402147225 */ /* 0x001fc800078e0008 */
[----:B------:R-:W-:Y:S01]  /*2640*/  IMAD.X R11, R11, 0x1, R5, P2 ;  /* 0x000000010b0b7824 */ /* 0x000fe200010e0605 */
[----:B------:R-:W-:Y:S01]  /*2650*/  LEA R8, P3, R20, R14, 0x1 ;  /* 0x0000000e14087211 */ /* 0x000fe200078608ff */
[----:B------:R-:W-:-:S05]  /*2660*/  IMAD.IADD R2, R177, 0x1, R21 ;  /* 0x00000001b1027824 */ /* 0x000fca00078e0215 */
[----:B------:R-:W-:Y:S01]  /*2670*/  LEA.HI.X R9, R20, R15, R2, 0x1, P3 ;  /* 0x0000000f14097211 */ /* 0x000fe200018f0c02 */
[----:B--2---:R-:W-:-:S04]  /*2680*/  IMAD.U32 R19, R22, 0x10000, RZ ;  /* 0x0001000016137824 */ /* 0x004fc800078e00ff */
[----:B------:R-:W-:-:S04]  /*2690*/  FMUL R19, R19, R154 ;  /* 0x0000009a13137220 */ /* 0x000fc80000400000 */
[----:B------:R-:W-:-:S05]  /*26a0*/  FFMA R19, R26, R153, R19 ;  /* 0x000000991a137223 */ /* 0x000fca0000000013 */
[----:B------:R-:W-:-:S05]  /*26b0*/  F2FP.BF16.F32.PACK_AB R19, RZ, R19 ;  /* 0x00000013ff13723e */ /* 0x000fca00000010ff */
[----:B------:R0:W-:Y:S01]  /*26c0*/  @P0 STG.E.U16 desc[UR36][R10.64], R19 ;  /* 0x000000130a000986 */ /* 0x0001e2000c101524 */
[----:B------:R-:W-:Y:S05]  /*26d0*/  @!P1 BRA `(.L_x_42) ;  /* 0x0000000000049947 */ /* 0x000fea0003800000 */
[----:B------:R2:W5:Y:S02]  /*26e0*/  LDG.E.LTC128B.U16 R22, desc[UR36][R8.64+0x2] ;  /* 0x0000022408167981 */ /* 0x000564000c1e1520 */
.L_x_42:
[----:B------:R-:W-:Y:S05]  /*26f0*/  BSYNC B1 ;  /* 0x0000000000017941 */ /* 0x000fea0003800000 */
.L_x_41:
[----:B-----5:R-:W-:Y:S01]  /*2700*/  IMAD.U32 R13, R22, 0x10000, RZ ;  /* 0x00010000160d7824 */ /* 0x020fe200078e00ff */
[----:B------:R-:W-:Y:S01]  /*2710*/  ISETP.GT.AND P0, PT, R0, 0x8, PT ;  /* 0x000000080000780c */ /* 0x000fe20003f04270 */
[----:B------:R-:W-:Y:S02]  /*2720*/  BSSY B1, `(.L_x_43) ;  /* 0x0000008000017945 */ /* 0x000fe40003800000 */
[----:B------:R-:W-:Y:S01]  /*2730*/  FMUL R2, R13, R154 ;  /* 0x0000009a0d027220 */ /* 0x000fe20000400000 */
[----:B------:R-:W-:-:S03]  /*2740*/  ISETP.GT.AND P2, PT, R3, RZ, P0 ;  /* 0x000000ff0300720c */ /* 0x000fc60000744270 */
[----:B------:R-:W-:-:S05]  /*2750*/  FFMA R2, R27, R153, R2 ;  /* 0x000000991b027223 */ /* 0x000fca0000000002 */
[----:B------:R-:W-:-:S05]  /*2760*/  F2FP.BF16.F32.PACK_AB R2, RZ, R2 ;  /* 0x00000002ff02723e */ /* 0x000fca00000010ff */
[----:B------:R3:W-:Y:S01]  /*2770*/  @P1 STG.E.U16 desc[UR36][R10.64+0x2], R2 ;  /* 0x000002020a001986 */ /* 0x0007e2000c101524 */
[----:B------:R-:W-:Y:S05]  /*2780*/  @!P2 BRA `(.L_x_44) ;  /* 0x000000000004a947 */ /* 0x000fea0003800000 */
[----:B------:R4:W5:Y:S02]  /*2790*/  LDG.E.LTC128B.U16 R22, desc[UR36][R6.64+0x10] ;  /* 0x0000102406167981 */ /* 0x000964000c1e1520 */
.L_x_44:
[----:B------:R-:W-:Y:S05]  /*27a0*/  BSYNC B1 ;  /* 0x0000000000017941 */ /* 0x000fea0003800000 */
.L_x_43:
        /* <DEDUP_REMOVED lines=10> */
.L_x_46:
[----:B------:R-:W-:Y:S05]  /*2850*/  BSYNC B1 ;  /* 0x0000000000017941 */ /* 0x000fea0003800000 */
.L_x_45:
[----:B0----5:R-:W-:Y:S01]  /*2860*/  IMAD.U32 R13, R22, 0x10000, RZ ;  /* 0x00010000160d7824 */ /* 0x021fe200078e00ff */
[----:B------:R-:W-:Y:S01]  /*2870*/  ISETP.GT.AND P0, PT, R3, 0x8, P0 ;  /* 0x000000080300780c */ /* 0x000fe20000704270 */
[----:B------:R-:W-:Y:S02]  /*2880*/  BSSY B1, `(.L_x_47) ;  /* 0x0000007000017945 */ /* 0x000fe40003800000 */
[----:B---3--:R-:W-:-:S04]  /*2890*/  FMUL R2, R13, R154 ;  /* 0x0000009a0d027220 */ /* 0x008fc80000400000 */
[----:B------:R-:W-:-:S05]  /*28a0*/  FFMA R2, R29, R153, R2 ;  /* 0x000000991d027223 */ /* 0x000fca0000000002 */
[----:B------:R-:W-:-:S05]  /*28b0*/  F2FP.BF16.F32.PACK_AB R2, RZ, R2 ;  /* 0x00000002ff02723e */ /* 0x000fca00000010ff */
[----:B------:R0:W-:Y:S01]  /*28c0*/  @P3 STG.E.U16 desc[UR36][R4.64+0x12], R2 ;  /* 0x0000120204003986 */ /* 0x0001e2000c101524 */
[----:B------:R-:W-:Y:S05]  /*28d0*/  @!P0 BRA `(.L_x_48) ;  /* 0x0000000000048947 */ /* 0x000fea0003800000 */
[----:B------:R3:W5:Y:S02]  /*28e0*/  LDG.E.LTC128B.U16 R22, desc[UR36][R8.64+0x10] ;  /* 0x0000102408167981 */ /* 0x000764000c1e1520 */
.L_x_48:
[----:B------:R-:W-:Y:S05]  /*28f0*/  BSYNC B1 ;  /* 0x0000000000017941 */ /* 0x000fea0003800000 */
.L_x_47:
[----:B-----5:R-:W-:Y:S01]  /*2900*/  IMAD.U32 R13, R22, 0x10000, RZ ;  /* 0x00010000160d7824 */ /* 0x020fe200078e00ff */
[----:B------:R-:W-:Y:S01]  /*2910*/  ISETP.GT.AND P1, PT, R3, 0x8, P1 ;  /* 0x000000080300780c */ /* 0x000fe20000f24270 */
[----:B------:R-:W-:Y:S02]  /*2920*/  BSSY B1, `(.L_x_49) ;  /* 0x0000007000017945 */ /* 0x000fe40003800000 */
[----:B------:R-:W-:-:S04]  /*2930*/  FMUL R13, R13, R154 ;  /* 0x0000009a0d0d7220 */ /* 0x000fc80000400000 */
[----:B------:R-:W-:-:S05]  /*2940*/  FFMA R13, R30, R153, R13 ;  /* 0x000000991e0d7223 */ /* 0x000fca000000000d */
[----:B------:R-:W-:-:S05]  /*2950*/  F2FP.BF16.F32.PACK_AB R13, RZ, R13 ;  /* 0x0000000dff0d723e */ /* 0x000fca00000010ff */
[----:B------:R0:W-:Y:S01]  /*2960*/  @P0 STG.E.U16 desc[UR36][R10.64+0x10], R13 ;  /* 0x0000100d0a000986 */ /* 0x0001e2000c101524 */
[----:B------:R-:W-:Y:S05]  /*2970*/  @!P1 BRA `(.L_x_50) ;  /* 0x0000000000049947 */ /* 0x000fea0003800000 */
[----:B------:R0:W5:Y:S02]  /*2980*/  LDG.E.LTC128B.U16 R22, desc[UR36][R8.64+0x12] ;  /* 0x0000122408167981 */ /* 0x000164000c1e1520 */
.L_x_50:
[----:B------:R-:W-:Y:S05]  /*2990*/  BSYNC B1 ;  /* 0x0000000000017941 */ /* 0x000fea0003800000 */
.L_x_49:
[----:B0----5:R-:W-:Y:S01]  /*29a0*/  IMAD.U32 R13, R22, 0x10000, RZ ;  /* 0x00010000160d7824 */ /* 0x021fe200078e00ff */
        /* <DEDUP_REMOVED lines=9> */
.L_x_52:
[----:B------:R-:W-:Y:S05]  /*2a40*/  BSYNC B1 ;  /* 0x0000000000017941 */ /* 0x000fea0003800000 */
.L_x_51:
        /* <DEDUP_REMOVED lines=10> */
.L_x_54:
[----:B------:R-:W-:Y:S05]  /*2af0*/  BSYNC B1 ;  /* 0x0000000000017941 */ /* 0x000fea0003800000 */
.L_x_53:
[----:B0----5:R-:W-:Y:S01]  /*2b00*/  IMAD.U32 R13, R22, 0x10000, RZ ;  /* 0x00010000160d7824 */ /* 0x021fe200078e00ff */
        /* <DEDUP_REMOVED lines=8> */
.L_x_56:
[----:B------:R-:W-:Y:S05]  /*2b90*/  BSYNC B1 ;  /* 0x0000000000017941 */ /* 0x000fea0003800000 */
.L_x_55:
        /* <DEDUP_REMOVED lines=9> */
.L_x_58:
[----:B------:R-:W-:Y:S05]  /*2c30*/  BSYNC B1 ;  /* 0x0000000000017941 */ /* 0x000fea0003800000 */
.L_x_57:
        /* <DEDUP_REMOVED lines=10> */
.L_x_60:
[----:B------:R-:W-:Y:S05]  /*2ce0*/  BSYNC B1 ;  /* 0x0000000000017941 */ /* 0x000fea0003800000 */
.L_x_59:
        /* <DEDUP_REMOVED lines=10> */
.L_x_62:
[----:B------:R-:W-:Y:S05]  /*2d90*/  BSYNC B1 ;  /* 0x0000000000017941 */ /* 0x000fea0003800000 */
.L_x_61:
        /* <DEDUP_REMOVED lines=9> */
.L_x_64:
[----:B------:R-:W-:Y:S05]  /*2e30*/  BSYNC B1 ;  /* 0x0000000000017941 */ /* 0x000fea0003800000 */
.L_x_63:
        /* <DEDUP_REMOVED lines=9> */
.L_x_66:
[----:B------:R-:W-:Y:S05]  /*2ed0*/  BSYNC B1 ;  /* 0x0000000000017941 */ /* 0x000fea0003800000 */
.L_x_65:
        /* <DEDUP_REMOVED lines=10> */
.L_x_68:
[----:B------:R-:W-:Y:S05]  /*2f80*/  BSYNC B1 ;  /* 0x0000000000017941 */ /* 0x000fea0003800000 */
.L_x_67:
        /* <DEDUP_REMOVED lines=10> */
.L_x_70:
[----:B------:R-:W-:Y:S05]  /*3030*/  BSYNC B1 ;  /* 0x0000000000017941 */ /* 0x000fea0003800000 */
.L_x_69:
        /* <DEDUP_REMOVED lines=9> */
.L_x_72:
[----:B------:R-:W-:Y:S05]  /*30d0*/  BSYNC B1 ;  /* 0x0000000000017941 */ /* 0x000fea0003800000 */
.L_x_71:
        /* <DEDUP_REMOVED lines=9> */
.L_x_74:
[----:B------:R-:W-:Y:S05]  /*3170*/  BSYNC B1 ;  /* 0x0000000000017941 */ /* 0x000fea0003800000 */
.L_x_73:
        /* <DEDUP_REMOVED lines=10> */
.L_x_76:
[----:B------:R-:W-:Y:S05]  /*3220*/  BSYNC B1 ;  /* 0x0000000000017941 */ /* 0x000fea0003800000 */
.L_x_75:
        /* <DEDUP_REMOVED lines=10> */
.L_x_78:
[----:B------:R-:W-:Y:S05]  /*32d0*/  BSYNC B1 ;  /* 0x0000000000017941 */ /* 0x000fea0003800000 */
.L_x_77:
        /* <DEDUP_REMOVED lines=9> */
.L_x_80:
[----:B------:R-:W-:Y:S05]  /*3370*/  BSYNC B1 ;  /* 0x0000000000017941 */ /* 0x000fea0003800000 */
.L_x_79:
        /* <DEDUP_REMOVED lines=9> */
.L_x_82:
[----:B------:R-:W-:Y:S05]  /*3410*/  BSYNC B1 ;  /* 0x0000000000017941 */ /* 0x000fea0003800000 */
.L_x_81:
        /* <DEDUP_REMOVED lines=10> */
.L_x_84:
[----:B------:R-:W-:Y:S05]  /*34c0*/  BSYNC B1 ;  /* 0x0000000000017941 */ /* 0x000fea0003800000 */
.L_x_83:
        /* <DEDUP_REMOVED lines=10> */
.L_x_86:
[----:B------:R-:W-:Y:S05]  /*3570*/  BSYNC B1 ;  /* 0x0000000000017941 */ /* 0x000fea0003800000 */
.L_x_85:
        /* <DEDUP_REMOVED lines=9> */
.L_x_88:
[----:B------:R-:W-:Y:S05]  /*3610*/  BSYNC B1 ;  /* 0x0000000000017941 */ /* 0x000fea0003800000 */
.L_x_87:
        /* <DEDUP_REMOVED lines=9> */
.L_x_90:
[----:B------:R-:W-:Y:S05]  /*36b0*/  BSYNC B1 ;  /* 0x0000000000017941 */ /* 0x000fea0003800000 */
.L_x_89:
        /* <DEDUP_REMOVED lines=10> */
.L_x_92:
[----:B------:R-:W-:Y:S05]  /*3760*/  BSYNC B1 ;  /* 0x0000000000017941 */ /* 0x000fea0003800000 */
.L_x_91:
        /* <DEDUP_REMOVED lines=10> */
.L_x_94:
[----:B------:R-:W-:Y:S05]  /*3810*/  BSYNC B1 ;  /* 0x0000000000017941 */ /* 0x000fea0003800000 */
.L_x_93:
        /* <DEDUP_REMOVED lines=9> */
.L_x_96:
[----:B------:R-:W-:Y:S05]  /*38b0*/  BSYNC B1 ;  /* 0x0000000000017941 */ /* 0x000fea0003800000 */
.L_x_95:
        /* <DEDUP_REMOVED lines=9> */
.L_x_98:
[----:B------:R-:W-:Y:S05]  /*3950*/  BSYNC B1 ;  /* 0x0000000000017941 */ /* 0x000fea0003800000 */
.L_x_97:
        /* <DEDUP_REMOVED lines=10> */
.L_x_100:
[----:B------:R-:W-:Y:S05]  /*3a00*/  BSYNC B1 ;  /* 0x0000000000017941 */ /* 0x000fea0003800000 */
.L_x_99:
        /* <DEDUP_REMOVED lines=10> */
.L_x_102:
[----:B------:R-:W-:Y:S05]  /*3ab0*/  BSYNC B1 ;  /* 0x0000000000017941 */ /* 0x000fea0003800000 */
.L_x_101:
        /* <DEDUP_REMOVED lines=9> */
.L_x_104:
[----:B------:R-:W-:Y:S05]  /*3b50*/  BSYNC B1 ;  /* 0x0000000000017941 */ /* 0x000fea0003800000 */
.L_x_103:
        /* <DEDUP_REMOVED lines=9> */
.L_x_106:
[----:B------:R-:W-:Y:S05]  /*3bf0*/  BSYNC B1 ;  /* 0x0000000000017941 */ /* 0x000fea0003800000 */
.L_x_105:
        /* <DEDUP_REMOVED lines=10> */
.L_x_108:
[----:B------:R-:W-:Y:S05]  /*3ca0*/  BSYNC B1 ;  /* 0x0000000000017941 */ /* 0x000fea0003800000 */
.L_x_107:
        /* <DEDUP_REMOVED lines=10> */
.L_x_110:
[----:B------:R-:W-:Y:S05]  /*3d50*/  BSYNC B1 ;  /* 0x0000000000017941 */ /* 0x000fea0003800000 */
.L_x_109:
        /* <DEDUP_REMOVED lines=9> */
.L_x_112:
[----:B------:R-:W-:Y:S05]  /*3df0*/  BSYNC B1 ;  /* 0x0000000000017941 */ /* 0x000fea0003800000 */
.L_x_111:
        /* <DEDUP_REMOVED lines=9> */
.L_x_114:
[----:B------:R-:W-:Y:S05]  /*3e90*/  BSYNC B1 ;  /* 0x0000000000017941 */ /* 0x000fea0003800000 */
.L_x_113:
        /* <DEDUP_REMOVED lines=10> */
.L_x_116:
[----:B------:R-:W-:Y:S05]  /*3f40*/  BSYNC B1 ;  /* 0x0000000000017941 */ /* 0x000fea0003800000 */
.L_x_115:
        /* <DEDUP_REMOVED lines=10> */
.L_x_118:
[----:B------:R-:W-:Y:S05]  /*3ff0*/  BSYNC B1 ;  /* 0x0000000000017941 */ /* 0x000fea0003800000 */
.L_x_117:
        /* <DEDUP_REMOVED lines=9> */
.L_x_120:
[----:B------:R-:W-:Y:S05]  /*4090*/  BSYNC B1 ;  /* 0x0000000000017941 */ /* 0x000fea0003800000 */
.L_x_119:
        /* <DEDUP_REMOVED lines=9> */
.L_x_122:
[----:B------:R-:W-:Y:S05]  /*4130*/  BSYNC B1 ;  /* 0x0000000000017941 */ /* 0x000fea0003800000 */
.L_x_121:
        /* <DEDUP_REMOVED lines=10> */
.L_x_124:
[----:B------:R-:W-:Y:S05]  /*41e0*/  BSYNC B1 ;  /* 0x0000000000017941 */ /* 0x000fea0003800000 */
.L_x_123:
        /* <DEDUP_REMOVED lines=10> */
.L_x_126:
[----:B------:R-:W-:Y:S05]  /*4290*/  BSYNC B1 ;  /* 0x0000000000017941 */ /* 0x000fea0003800000 */
.L_x_125:
        /* <DEDUP_REMOVED lines=9> */
.L_x_128:
[----:B------:R-:W-:Y:S05]  /*4330*/  BSYNC B1 ;  /* 0x0000000000017941 */ /* 0x000fea0003800000 */
.L_x_127:
        /* <DEDUP_REMOVED lines=9> */
.L_x_130:
[----:B------:R-:W-:Y:S05]  /*43d0*/  BSYNC B1 ;  /* 0x0000000000017941 */ /* 0x000fea0003800000 */
.L_x_129:
        /* <DEDUP_REMOVED lines=10> */
.L_x_132:
[----:B------:R-:W-:Y:S05]  /*4480*/  BSYNC B1 ;  /* 0x0000000000017941 */ /* 0x000fea0003800000 */
.L_x_131:
        /* <DEDUP_REMOVED lines=10> */
.L_x_134:
[----:B------:R-:W-:Y:S05]  /*4530*/  BSYNC B1 ;  /* 0x0000000000017941 */ /* 0x000fea0003800000 */
.L_x_133:
        /* <DEDUP_REMOVED lines=9> */
.L_x_136:
[----:B------:R-:W-:Y:S05]  /*45d0*/  BSYNC B1 ;  /* 0x0000000000017941 */ /* 0x000fea0003800000 */
.L_x_135:
        /* <DEDUP_REMOVED lines=9> */
.L_x_138:
[----:B------:R-:W-:Y:S05]  /*4670*/  BSYNC B1 ;  /* 0x0000000000017941 */ /* 0x000fea0003800000 */
.L_x_137:
        /* <DEDUP_REMOVED lines=10> */
.L_x_140:
[----:B------:R-:W-:Y:S05]  /*4720*/  BSYNC B1 ;  /* 0x0000000000017941 */ /* 0x000fea0003800000 */
.L_x_139:
        /* <DEDUP_REMOVED lines=10> */
.L_x_142:
[----:B------:R-:W-:Y:S05]  /*47d0*/  BSYNC B1 ;  /* 0x0000000000017941 */ /* 0x000fea0003800000 */
.L_x_141:
        /* <DEDUP_REMOVED lines=9> */
.L_x_144:
[----:B------:R-:W-:Y:S05]  /*4870*/  BSYNC B1 ;  /* 0x0000000000017941 */ /* 0x000fea0003800000 */
.L_x_143:
        /* <DEDUP_REMOVED lines=9> */
.L_x_146:
[----:B------:R-:W-:Y:S05]  /*4910*/  BSYNC B1 ;  /* 0x0000000000017941 */ /* 0x000fea0003800000 */
.L_x_145:
        /* <DEDUP_REMOVED lines=10> */
.L_x_148:
[----:B------:R-:W-:Y:S05]  /*49c0*/  BSYNC B1 ;  /* 0x0000000000017941 */ /* 0x000fea0003800000 */
.L_x_147:
        /* <DEDUP_REMOVED lines=10> */
.L_x_150:
[----:B------:R-:W-:Y:S05]  /*4a70*/  BSYNC B1 ;  /* 0x0000000000017941 */ /* 0x000fea0003800000 */
.L_x_149:
        /* <DEDUP_REMOVED lines=9> */
.L_x_152:
[----:B------:R-:W-:Y:S05]  /*4b10*/  BSYNC B1 ;  /* 0x0000000000017941 */ /* 0x000fea0003800000 */
.L_x_151:
        /* <DEDUP_REMOVED lines=9> */
.L_x_154:
[----:B------:R-:W-:Y:S05]  /*4bb0*/  BSYNC B1 ;  /* 0x0000000000017941 */ /* 0x000fea0003800000 */
.L_x_153:
        /* <DEDUP_REMOVED lines=10> */
.L_x_156:
[----:B------:R-:W-:Y:S05]  /*4c60*/  BSYNC B1 ;  /* 0x0000000000017941 */ /* 0x000fea0003800000 */
.L_x_155:
        /* <DEDUP_REMOVED lines=10> */
.L_x_158:
[----:B------:R-:W-:Y:S05]  /*4d10*/  BSYNC B1 ;  /* 0x0000000000017941 */ /* 0x000fea0003800000 */
.L_x_157:
        /* <DEDUP_REMOVED lines=9> */
.L_x_160:
[----:B------:R-:W-:Y:S05]  /*4db0*/  BSYNC B1 ;  /* 0x0000000000017941 */ /* 0x000fea0003800000 */
.L_x_159:
        /* <DEDUP_REMOVED lines=9> */
.L_x_162:
[----:B------:R-:W-:Y:S05]  /*4e50*/  BSYNC B1 ;  /* 0x0000000000017941 */ /* 0x000fea0003800000 */
.L_x_161:
        /* <DEDUP_REMOVED lines=10> */
.L_x_164:
[----:B------:R-:W-:Y:S05]  /*4f00*/  BSYNC B1 ;  /* 0x0000000000017941 */ /* 0x000fea0003800000 */
.L_x_163:
        /* <DEDUP_REMOVED lines=10> */
.L_x_166:
[----:B------:R-:W-:Y:S05]  /*4fb0*/  BSYNC B1 ;  /* 0x0000000000017941 */ /* 0x000fea0003800000 */
.L_x_165:
        /* <DEDUP_REMOVED lines=9> */
.L_x_168:
[----:B------:R-:W-:Y:S05]  /*5050*/  BSYNC B1 ;  /* 0x0000000000017941 */ /* 0x000fea0003800000 */
.L_x_167:
        /* <DEDUP_REMOVED lines=9> */
.L_x_170:
[----:B------:R-:W-:Y:S05]  /*50f0*/  BSYNC B1 ;  /* 0x0000000000017941 */ /* 0x000fea0003800000 */
.L_x_169:
        /* <DEDUP_REMOVED lines=10> */
.L_x_172:
[----:B------:R-:W-:Y:S05]  /*51a0*/  BSYNC B1 ;  /* 0x0000000000017941 */ /* 0x000fea0003800000 */
.L_x_171:
        /* <DEDUP_REMOVED lines=10> */
.L_x_174:
[----:B------:R-:W-:Y:S05]  /*5250*/  BSYNC B1 ;  /* 0x0000000000017941 */ /* 0x000fea0003800000 */
.L_x_173:
        /* <DEDUP_REMOVED lines=9> */
.L_x_176:
[----:B------:R-:W-:Y:S05]  /*52f0*/  BSYNC B1 ;  /* 0x0000000000017941 */ /* 0x000fea0003800000 */
.L_x_175:
        /* <DEDUP_REMOVED lines=9> */
.L_x_178:
[----:B------:R-:W-:Y:S05]  /*5390*/  BSYNC B1 ;  /* 0x0000000000017941 */ /* 0x000fea0003800000 */
.L_x_177:
        /* <DEDUP_REMOVED lines=10> */
.L_x_180:
[----:B------:R-:W-:Y:S05]  /*5440*/  BSYNC B1 ;  /* 0x0000000000017941 */ /* 0x000fea0003800000 */
.L_x_179:
        /* <DEDUP_REMOVED lines=10> */
.L_x_182:
[----:B------:R-:W-:Y:S05]  /*54f0*/  BSYNC B1 ;  /* 0x0000000000017941 */ /* 0x000fea0003800000 */
.L_x_181:
        /* <DEDUP_REMOVED lines=9> */
.L_x_184:
[----:B------:R-:W-:Y:S05]  /*5590*/  BSYNC B1 ;  /* 0x0000000000017941 */ /* 0x000fea0003800000 */
.L_x_183:
        /* <DEDUP_REMOVED lines=9> */
.L_x_186:
[----:B------:R-:W-:Y:S05]  /*5630*/  BSYNC B1 ;  /* 0x0000000000017941 */ /* 0x000fea0003800000 */
.L_x_185:
        /* <DEDUP_REMOVED lines=10> */
.L_x_188:
[----:B------:R-:W-:Y:S05]  /*56e0*/  BSYNC B1 ;  /* 0x0000000000017941 */ /* 0x000fea0003800000 */
.L_x_187:
        /* <DEDUP_REMOVED lines=10> */
.L_x_190:
[----:B------:R-:W-:Y:S05]  /*5790*/  BSYNC B1 ;  /* 0x0000000000017941 */ /* 0x000fea0003800000 */
.L_x_189:
        /* <DEDUP_REMOVED lines=9> */
.L_x_192:
[----:B------:R-:W-:Y:S05]  /*5830*/  BSYNC B1 ;  /* 0x0000000000017941 */ /* 0x000fea0003800000 */
.L_x_191:
        /* <DEDUP_REMOVED lines=9> */
.L_x_194:
[----:B------:R-:W-:Y:S05]  /*58d0*/  BSYNC B1 ;  /* 0x0000000000017941 */ /* 0x000fea0003800000 */
.L_x_193:
        /* <DEDUP_REMOVED lines=10> */
.L_x_196:
[----:B------:R-:W-:Y:S05]  /*5980*/  BSYNC B1 ;  /* 0x0000000000017941 */ /* 0x000fea0003800000 */
.L_x_195:
        /* <DEDUP_REMOVED lines=10> */
.L_x_198:
[----:B------:R-:W-:Y:S05]  /*5a30*/  BSYNC B1 ;  /* 0x0000000000017941 */ /* 0x000fea0003800000 */
.L_x_197:
        /* <DEDUP_REMOVED lines=9> */
.L_x_200:
[----:B------:R-:W-:Y:S05]  /*5ad0*/  BSYNC B1 ;  /* 0x0000000000017941 */ /* 0x000fea0003800000 */
.L_x_199:
        /* <DEDUP_REMOVED lines=9> */
.L_x_202:
[----:B------:R-:W-:Y:S05]  /*5b70*/  BSYNC B1 ;  /* 0x0000000000017941 */ /* 0x000fea0003800000 */
.L_x_201:
        /* <DEDUP_REMOVED lines=10> */
.L_x_204:
[----:B------:R-:W-:Y:S05]  /*5c20*/  BSYNC B1 ;  /* 0x0000000000017941 */ /* 0x000fea0003800000 */
.L_x_203:
        /* <DEDUP_REMOVED lines=10> */
.L_x_206:
[----:B------:R-:W-:Y:S05]  /*5cd0*/  BSYNC B1 ;  /* 0x0000000000017941 */ /* 0x000fea0003800000 */
.L_x_205:
        /* <DEDUP_REMOVED lines=9> */
.L_x_208:
[----:B------:R-:W-:Y:S05]  /*5d70*/  BSYNC B1 ;  /* 0x0000000000017941 */ /* 0x000fea0003800000 */
.L_x_207:
        /* <DEDUP_REMOVED lines=9> */
.L_x_210:
[----:B------:R-:W-:Y:S05]  /*5e10*/  BSYNC B1 ;  /* 0x0000000000017941 */ /* 0x000fea0003800000 */
.L_x_209:
        /* <DEDUP_REMOVED lines=10> */
.L_x_212:
[----:B------:R-:W-:Y:S05]  /*5ec0*/  BSYNC B1 ;  /* 0x0000000000017941 */ /* 0x000fea0003800000 */
.L_x_211:
        /* <DEDUP_REMOVED lines=10> */
.L_x_214:
[----:B------:R-:W-:Y:S05]  /*5f70*/  BSYNC B1 ;  /* 0x0000000000017941 */ /* 0x000fea0003800000 */
.L_x_213:
        /* <DEDUP_REMOVED lines=9> */
.L_x_216:
[----:B------:R-:W-:Y:S05]  /*6010*/  BSYNC B1 ;  /* 0x0000000000017941 */ /* 0x000fea0003800000 */
.L_x_215:
        /* <DEDUP_REMOVED lines=9> */
.L_x_218:
[----:B------:R-:W-:Y:S05]  /*60b0*/  BSYNC B1 ;  /* 0x0000000000017941 */ /* 0x000fea0003800000 */
.L_x_217:
        /* <DEDUP_REMOVED lines=10> */
.L_x_220:
[----:B------:R-:W-:Y:S05]  /*6160*/  BSYNC B1 ;  /* 0x0000000000017941 */ /* 0x000fea0003800000 */
.L_x_219:
        /* <DEDUP_REMOVED lines=10> */
.L_x_222:
[----:B------:R-:W-:Y:S05]  /*6210*/  BSYNC B1 ;  /* 0x0000000000017941 */ /* 0x000fea0003800000 */
.L_x_221:
        /* <DEDUP_REMOVED lines=9> */
.L_x_224:
[----:B------:R-:W-:Y:S05]  /*62b0*/  BSYNC B1 ;  /* 0x0000000000017941 */ /* 0x000fea0003800000 */
.L_x_223:
        /* <DEDUP_REMOVED lines=9> */
.L_x_226:
[----:B------:R-:W-:Y:S05]  /*6350*/  BSYNC B1 ;  /* 0x0000000000017941 */ /* 0x000fea0003800000 */
.L_x_225:
        /* <DEDUP_REMOVED lines=10> */
.L_x_228:
[----:B------:R-:W-:Y:S05]  /*6400*/  BSYNC B1 ;  /* 0x0000000000017941 */ /* 0x000fea0003800000 */
.L_x_227:
        /* <DEDUP_REMOVED lines=10> */
.L_x_230:
[----:B------:R-:W-:Y:S05]  /*64b0*/  BSYNC B1 ;  /* 0x0000000000017941 */ /* 0x000fea0003800000 */
.L_x_229:
        /* <DEDUP_REMOVED lines=9> */
.L_x_232:
[----:B------:R-:W-:Y:S05]  /*6550*/  BSYNC B1 ;  /* 0x0000000000017941 */ /* 0x000fea0003800000 */
.L_x_231:
        /* <DEDUP_REMOVED lines=9> */
.L_x_234:
[----:B------:R-:W-:Y:S05]  /*65f0*/  BSYNC B1 ;  /* 0x0000000000017941 */ /* 0x000fea0003800000 */
.L_x_233:
        /* <DEDUP_REMOVED lines=10> */
.L_x_236:
[----:B------:R-:W-:Y:S05]  /*66a0*/  BSYNC B1 ;  /* 0x0000000000017941 */ /* 0x000fea0003800000 */
.L_x_235:
        /* <DEDUP_REMOVED lines=10> */
.L_x_238:
[----:B------:R-:W-:Y:S05]  /*6750*/  BSYNC B1 ;  /* 0x0000000000017941 */ /* 0x000fea0003800000 */
.L_x_237:
        /* <DEDUP_REMOVED lines=9> */
.L_x_240:
[----:B------:R-:W-:Y:S05]  /*67f0*/  BSYNC B1 ;  /* 0x0000000000017941 */ /* 0x000fea0003800000 */
.L_x_239:
        /* <DEDUP_REMOVED lines=9> */
.L_x_242:
[----:B------:R-:W-:Y:S05]  /*6890*/  BSYNC B1 ;  /* 0x0000000000017941 */ /* 0x000fea0003800000 */
.L_x_241:
        /* <DEDUP_REMOVED lines=10> */
.L_x_244:
[----:B------:R-:W-:Y:S05]  /*6940*/  BSYNC B1 ;  /* 0x0000000000017941 */ /* 0x000fea0003800000 */
.L_x_243:
        /* <DEDUP_REMOVED lines=10> */
.L_x_246:
[----:B------:R-:W-:Y:S05]  /*69f0*/  BSYNC B1 ;  /* 0x0000000000017941 */ /* 0x000fea0003800000 */
.L_x_245:
        /* <DEDUP_REMOVED lines=9> */
.L_x_248:
[----:B------:R-:W-:Y:S05]  /*6a90*/  BSYNC B1 ;  /* 0x0000000000017941 */ /* 0x000fea0003800000 */
.L_x_247:
        /* <DEDUP_REMOVED lines=9> */
.L_x_250:
[----:B------:R-:W-:Y:S05]  /*6b30*/  BSYNC B1 ;  /* 0x0000000000017941 */ /* 0x000fea0003800000 */
.L_x_249:
        /* <DEDUP_REMOVED lines=10> */
.L_x_252:
[----:B------:R-:W-:Y:S05]  /*6be0*/  BSYNC B1 ;  /* 0x0000000000017941 */ /* 0x000fea0003800000 */
.L_x_251:
        /* <DEDUP_REMOVED lines=10> */
.L_x_254:
[----:B------:R-:W-:Y:S05]  /*6c90*/  BSYNC B1 ;  /* 0x0000000000017941 */ /* 0x000fea0003800000 */
.L_x_253:
        /* <DEDUP_REMOVED lines=9> */
.L_x_256:
[----:B------:R-:W-:Y:S05]  /*6d30*/  BSYNC B1 ;  /* 0x0000000000017941 */ /* 0x000fea0003800000 */
.L_x_255:
        /* <DEDUP_REMOVED lines=9> */
.L_x_258:
[----:B------:R-:W-:Y:S05]  /*6dd0*/  BSYNC B1 ;  /* 0x0000000000017941 */ /* 0x000fea0003800000 */
.L_x_257:
        /* <DEDUP_REMOVED lines=10> */
.L_x_260:
[----:B------:R-:W-:Y:S05]  /*6e80*/  BSYNC B1 ;  /* 0x0000000000017941 */ /* 0x000fea0003800000 */
.L_x_259:
        /* <DEDUP_REMOVED lines=10> */
.L_x_262:
[----:B------:R-:W-:Y:S05]  /*6f30*/  BSYNC B1 ;  /* 0x0000000000017941 */ /* 0x000fea0003800000 */
.L_x_261:
        /* <DEDUP_REMOVED lines=9> */
.L_x_264:
[----:B------:R-:W-:Y:S05]  /*6fd0*/  BSYNC B1 ;  /* 0x0000000000017941 */ /* 0x000fea0003800000 */
.L_x_263:
        /* <DEDUP_REMOVED lines=9> */
.L_x_266:
[----:B------:R-:W-:Y:S05]  /*7070*/  BSYNC B1 ;  /* 0x0000000000017941 */ /* 0x000fea0003800000 */
.L_x_265:
        /* <DEDUP_REMOVED lines=10> */
.L_x_268:
[----:B------:R-:W-:Y:S05]  /*7120*/  BSYNC B1 ;  /* 0x0000000000017941 */ /* 0x000fea0003800000 */
.L_x_267:
        /* <DEDUP_REMOVED lines=10> */
.L_x_270:
[----:B------:R-:W-:Y:S05]  /*71d0*/  BSYNC B1 ;  /* 0x0000000000017941 */ /* 0x000fea0003800000 */
.L_x_269:
        /* <DEDUP_REMOVED lines=9> */
.L_x_272:
[----:B------:R-:W-:Y:S05]  /*7270*/  BSYNC B1 ;  /* 0x0000000000017941 */ /* 0x000fea0003800000 */
.L_x_271:
        /* <DEDUP_REMOVED lines=9> */
.L_x_274:
[----:B------:R-:W-:Y:S05]  /*7310*/  BSYNC B1 ;  /* 0x0000000000017941 */ /* 0x000fea0003800000 */
.L_x_273:
        /* <DEDUP_REMOVED lines=10> */
.L_x_276:
[----:B------:R-:W-:Y:S05]  /*73c0*/  BSYNC B1 ;  /* 0x0000000000017941 */ /* 0x000fea0003800000 */
.L_x_275:
        /* <DEDUP_REMOVED lines=10> */
.L_x_278:
[----:B------:R-:W-:Y:S05]  /*7470*/  BSYNC B1 ;  /* 0x0000000000017941 */ /* 0x000fea0003800000 */
.L_x_277:
        /* <DEDUP_REMOVED lines=9> */
.L_x_280:
[----:B------:R-:W-:Y:S05]  /*7510*/  BSYNC B1 ;  /* 0x0000000000017941 */ /* 0x000fea0003800000 */
.L_x_279:
        /* <DEDUP_REMOVED lines=9> */
.L_x_282:
[----:B------:R-:W-:Y:S05]  /*75b0*/  BSYNC B1 ;  /* 0x0000000000017941 */ /* 0x000fea0003800000 */
.L_x_281:
        /* <DEDUP_REMOVED lines=10> */
.L_x_284:
[----:B------:R-:W-:Y:S05]  /*7660*/  BSYNC B1 ;  /* 0x0000000000017941 */ /* 0x000fea0003800000 */
.L_x_283:
        /* <DEDUP_REMOVED lines=10> */
.L_x_286:
[----:B------:R-:W-:Y:S05]  /*7710*/  BSYNC B1 ;  /* 0x0000000000017941 */ /* 0x000fea0003800000 */
.L_x_285:
[----:B01--45:R-:W-:Y:S01]  /*7720*/  IMAD.U32 R7, R22, 0x10000, RZ ;  /* 0x0001000016077824 */ /* 0x033fe200078e00ff */
        /* <DEDUP_REMOVED lines=8> */
.L_x_288:
[----:B------:R-:W-:Y:S05]  /*77b0*/  BSYNC B1 ;  /* 0x0000000000017941 */ /* 0x000fea0003800000 */
.L_x_287:
[----:B0----5:R-:W-:Y:S01]  /*77c0*/  IMAD.U32 R5, R22, 0x10000, RZ ;  /* 0x0001000016057824 */ /* 0x021fe200078e00ff */
[----:B------:R-:W-:Y:S01]  /*77d0*/  ISETP.GT.AND P1, PT, R3, 0x8, P1 ;  /* 0x000000080300780c */ /* 0x000fe20000f24270 */
[----:B------:R-:W-:Y:S01]  /*77e0*/  @P0 IMAD.MOV.U32 R4, RZ, RZ, R10 ;  /* 0x000000ffff040224 */ /* 0x000fe200078e000a */
[----:B------:R-:W-:Y:S01]  /*77f0*/  BSSY B1, `(.L_x_289) ;  /* 0x0000009000017945 */ /* 0x000fe20003800000 */
[----:B------:R-:W-:-:S04]  /*7800*/  FMUL R5, R5, R154 ;  /* 0x0000009a05057220 */ /* 0x000fc80000400000 */
[----:B------:R-:W-:-:S05]  /*7810*/  FFMA R5, R150, R153, R5 ;  /* 0x0000009996057223 */ /* 0x000fca0000000005 */
[----:B------:R-:W-:-:S04]  /*7820*/  F2FP.BF16.F32.PACK_AB R5, RZ, R5 ;  /* 0x00000005ff05723e */ /* 0x000fc800000010ff */
[----:B------:R-:W-:Y:S01]  /*7830*/  PRMT R2, R5, 0x7610, R2 ;  /* 0x0000761005027816 */ /* 0x000fe20000000002 */
[----:B------:R-:W-:-:S05]  /*7840*/  @P0 IMAD.MOV.U32 R5, RZ, RZ, R11 ;  /* 0x000000ffff050224 */ /* 0x000fca00078e000b */
[----:B------:R0:W-:Y:S01]  /*7850*/  @P0 STG.E.U16 desc[UR36][R4.64+0x1f0], R2 ;  /* 0x0001f00204000986 */ /* 0x0001e2000c101524 */
[----:B------:R-:W-:Y:S05]  /*7860*/  @!P1 BRA `(.L_x_290) ;  /* 0x0000000000049947 */ /* 0x000fea0003800000 */
[----:B------:R4:W5:Y:S02]  /*7870*/  LDG.E.LTC128B.U16 R22, desc[UR36][R8.64+0x1f2] ;  /* 0x0001f22408167981 */ /* 0x000964000c1e1520 */
.L_x_290:
[----:B------:R-:W-:Y:S05]  /*7880*/  BSYNC B1 ;  /* 0x0000000000017941 */ /* 0x000fea0003800000 */
.L_x_289:
[----:B------:R-:W-:Y:S05]  /*7890*/  @!P1 BRA `(.L_x_291) ;  /* 0x0000002400409947 */ /* 0x000fea0003800000 */
[----:B-----5:R-:W-:-:S04]  /*78a0*/  IMAD.U32 R3, R22, 0x10000, RZ ;  /* 0x0001000016037824 */ /* 0x020fc800078e00ff */
[----:B------:R-:W-:-:S04]  /*78b0*/  FMUL R0, R3, R154 ;  /* 0x0000009a03007220 */ /* 0x000fc80000400000 */
[----:B------:R-:W-:-:S05]  /*78c0*/  FFMA R0, R151, R153, R0 ;  /* 0x0000009997007223 */ /* 0x000fca0000000000 */
[----:B------:R-:W-:-:S05]  /*78d0*/  F2FP.BF16.F32.PACK_AB R0, RZ, R0 ;  /* 0x00000000ff00723e */ /* 0x000fca00000010ff */
[----:B------:R0:W-:Y:S01]  /*78e0*/  STG.E.U16 desc[UR36][R10.64+0x1f2], R0 ;  /* 0x0001f2000a007986 */ /* 0x0001e2000c101524 */
[----:B------:R-:W-:Y:S05]  /*78f0*/  BRA `(.L_x_291) ;  /* 0x0000002400287947 */ /* 0x000fea0003800000 */
.L_x_38:
[----:B------:R-:W-:Y:S01]  /*7900*/  ISETP.GT.AND P2, PT, R0, 0x1, PT ;  /* 0x000000010000780c */ /* 0x000fe20003f44270 */
[----:B------:R-:W-:Y:S01]  /*7910*/  ULDC.64 UR4, c[0x0][0x5c0] ;  /* 0x0001700000047ab9 */ /* 0x000fe20000000a00 */
[-C--:B------:R-:W-:Y:S01]  /*7920*/  FMUL R24, R24, R153.reuse ;  /* 0x0000009918187220 */ /* 0x080fe20000400000 */
[-C--:B------:R-:W-:Y:S01]  /*7930*/  FMUL R25, R25, R153.reuse ;  /* 0x0000009919197220 */ /* 0x080fe20000400000 */
[----:B------:R-:W-:Y:S01]  /*7940*/  ISETP.GT.AND P1, PT, R3, RZ, P2 ;  /* 0x000000ff0300720c */ /* 0x000fe20001724270 */
[-C--:B------:R-:W-:Y:S01]  /*7950*/  FMUL R26, R26, R153.reuse ;  /* 0x000000991a1a7220 */ /* 0x080fe20000400000 */
[----:B------:R-:W-:Y:S01]  /*7960*/  LEA R4, P4, R6, UR4, 0x1 ;  /* 0x0000000406047c11 */ /* 0x000fe2000f8808ff */
[-C--:B------:R-:W-:Y:S01]  /*7970*/  FMUL R27, R27, R153.reuse ;  /* 0x000000991b1b7220 */ /* 0x080fe20000400000 */
[----:B------:R-:W-:Y:S01]  /*7980*/  F2FP.BF16.F32.PACK_AB R24, RZ, R24 ;  /* 0x00000018ff18723e */ /* 0x000fe200000010ff */
[-C--:B------:R-:W-:Y:S01]  /*7990*/  FMUL R28, R28, R153.reuse ;  /* 0x000000991c1c7220 */ /* 0x080fe20000400000 */
[----:B------:R-:W-:Y:S01]  /*79a0*/  LEA.HI.X R5, R6, UR5, R181, 0x1, P4 ;  /* 0x0000000506057c11 */ /* 0x000fe2000a0f0cb5 */
[----:B------:R-:W-:Y:S01]  /*79b0*/  FMUL R29, R29, R153 ;  /* 0x000000991d1d7220 */ /* 0x000fe20000400000 */
[----:B------:R-:W-:Y:S01]  /*79c0*/  F2FP.BF16.F32.PACK_AB R25, RZ, R25 ;  /* 0x00000019ff19723e */ /* 0x000fe200000010ff */
[-C--:B------:R-:W-:Y:S01]  /*79d0*/  FMUL R30, R30, R153.reuse ;  /* 0x000000991e1e7220 */ /* 0x080fe20000400000 */
[----:B------:R-:W-:Y:S01]  /*79e0*/  ISETP.GT.AND P2, PT, R3, 0x8, P2 ;  /* 0x000000080300780c */ /* 0x000fe20001744270 */
[----:B------:R-:W-:Y:S01]  /*79f0*/  @P3 STG.E.U16 desc[UR36][R4.64], R24 ;  /* 0x0000001804003986 */ /* 0x000fe2000c101524 */
[C---:B------:R-:W-:Y:S01]  /*7a00*/  SHF.L.U64.HI R11, R10.reuse, 0x4, R11 ;  /* 0x000000040a0b7819 */ /* 0x040fe2000001020b */
[-C--:B------:R-:W-:Y:S01]  /*7a10*/  FMUL R31, R31, R153.reuse ;  /* 0x000000991f1f7220 */ /* 0x080fe20000400000 */
[----:B------:R-:W-:Y:S01]  /*7a20*/  LEA R6, P3, R10, R4, 0x4 ;  /* 0x000000040a067211 */ /* 0x000fe200078620ff */
[----:B------:R-:W-:Y:S01]  /*7a30*/  @P1 STG.E.U16 desc[UR36][R4.64+0x2], R25 ;  /* 0x0000021904001986 */ /* 0x000fe2000c101524 */
[----:B------:R-:W-:Y:S01]  /*7a40*/  ISETP.GT.AND P1, PT, R3, 0x8, P0 ;  /* 0x000000080300780c */ /* 0x000fe20000724270 */
[----:B------:R-:W-:Y:S01]  /*7a50*/  FMUL R32, R32, R153 ;  /* 0x0000009920207220 */ /* 0x000fe20000400000 */
[----:B------:R-:W-:Y:S01]  /*7a60*/  F2FP.BF16.F32.PACK_AB R26, RZ, R26 ;  /* 0x0000001aff1a723e */ /* 0x000fe200000010ff */
[----:B------:R-:W-:Y:S01]  /*7a70*/  IMAD.X R7, R11, 0x1, R5, P3 ;  /* 0x000000010b077824 */ /* 0x000fe200018e0605 */
[----:B------:R-:W-:Y:S01]  /*7a80*/  F2FP.BF16.F32.PACK_AB R27, RZ, R27 ;  /* 0x0000001bff1b723e */ /* 0x000fe200000010ff */
[-C--:B------:R-:W-:Y:S01]  /*7a90*/  FMUL R33, R33, R153.reuse ;  /* 0x0000009921217220 */ /* 0x080fe20000400000 */
[----:B------:R-:W-:Y:S01]  /*7aa0*/  ISETP.GT.AND P0, PT, R0, 0x8, PT ;  /* 0x000000080000780c */ /* 0x000fe20003f04270 */
[-C--:B------:R-:W-:Y:S01]  /*7ab0*/  FMUL R34, R34, R153.reuse ;  /* 0x0000009922227220 */ /* 0x080fe20000400000 */
[----:B------:R-:W-:Y:S01]  /*7ac0*/  F2FP.BF16.F32.PACK_AB R28, RZ, R28 ;  /* 0x0000001cff1c723e */ /* 0x000fe200000010ff */
[-C--:B------:R-:W-:Y:S01]  /*7ad0*/  FMUL R35, R35, R153.reuse ;  /* 0x0000009923237220 */ /* 0x080fe20000400000 */
[C---:B------:R-:W-:Y:S01]  /*7ae0*/  ISETP.GT.AND P4, PT, R3.reuse, RZ, P0 ;  /* 0x000000ff0300720c */ /* 0x040fe20000784270 */
[----:B------:R-:W-:Y:S01]  /*7af0*/  FMUL R36, R36, R153 ;  /* 0x0000009924247220 */ /* 0x000fe20000400000 */
[----:B------:R-:W-:Y:S01]  /*7b00*/  F2FP.BF16.F32.PACK_AB R29, RZ, R29 ;  /* 0x0000001dff1d723e */ /* 0x000fe200000010ff */
[----:B------:R-:W-:Y:S01]  /*7b10*/  @P1 STG.E.U16 desc[UR36][R6.64], R26 ;  /* 0x0000001a06001986 */ /* 0x000fe2000c101524 */
[----:B------:R-:W-:Y:S01]  /*7b20*/  ISETP.GT.AND P1, PT, R3, 0x8, P0 ;  /* 0x000000080300780c */ /* 0x000fe20000724270 */
[-C--:B------:R-:W-:Y:S01]  /*7b30*/  FMUL R37, R37, R153.reuse ;  /* 0x0000009925257220 */ /* 0x080fe20000400000 */
[----:B------:R-:W-:Y:S01]  /*7b40*/  F2FP.BF16.F32.PACK_AB R30, RZ, R30 ;  /* 0x0000001eff1e723e */ /* 0x000fe200000010ff */
[----:B------:R-:W-:Y:S01]  /*7b50*/  @P2 STG.E.U16 desc[UR36][R6.64+0x2], R27 ;  /* 0x0000021b06002986 */ /* 0x000fe2000c101524 */
[----:B------:R-:W-:Y:S01]  /*7b60*/  ISETP.GT.AND P2, PT, R0, 0x9, PT ;  /* 0x000000090000780c */ /* 0x000fe20003f44270 */
[----:B------:R-:W-:Y:S01]  /*7b70*/  FMUL R38, R38, R153 ;  /* 0x0000009926267220 */ /* 0x000fe20000400000 */
[----:B------:R-:W-:Y:S01]  /*7b80*/  F2FP.BF16.F32.PACK_AB R31, RZ, R31 ;  /* 0x0000001fff1f723e */ /* 0x000fe200000010ff */
[-C--:B------:R-:W-:Y:S01]  /*7b90*/  FMUL R39, R39, R153.reuse ;  /* 0x0000009927277220 */ /* 0x080fe20000400000 */
[C---:B------:R-:W-:Y:S01]  /*7ba0*/  ISETP.GT.AND P3, PT, R3.reuse, RZ, P2 ;  /* 0x000000ff0300720c */ /* 0x040fe20001764270 */
[----:B------:R-:W-:Y:S01]  /*7bb0*/  @P4 STG.E.U16 desc[UR36][R4.64+0x10], R28 ;  /* 0x0000101c04004986 */ /* 0x000fe2000c101524 */
[----:B------:R-:W-:Y:S01]  /*7bc0*/  ISETP.GT.AND P2, PT, R3, 0x8, P2 ;  /* 0x000000080300780c */ /* 0x000fe20001744270 */
[-C--:B------:R-:W-:Y:S01]  /*7bd0*/  FMUL R40, R40, R153.reuse ;  /* 0x0000009928287220 */ /* 0x080fe20000400000 */
[----:B------:R-:W-:Y:S01]  /*7be0*/  ISETP.GT.AND P0, PT, R0, 0x10, PT ;  /* 0x000000100000780c */ /* 0x000fe20003f04270 */
[-C--:B------:R-:W-:Y:S01]  /*7bf0*/  FMUL R41, R41, R153.reuse ;  /* 0x0000009929297220 */ /* 0x080fe20000400000 */
[----:B------:R-:W-:Y:S01]  /*7c00*/  F2FP.BF16.F32.PACK_AB R32, RZ, R32 ;  /* 0x00000020ff20723e */ /* 0x000fe200000010ff */
[-C--:B------:R-:W-:Y:S01]  /*7c10*/  FMUL R42, R42, R153.reuse ;  /* 0x000000992a2a7220 */ /* 0x080fe20000400000 */
[----:B------:R-:W-:Y:S01]  /*7c20*/  ISETP.GT.AND P4, PT, R3, RZ, P0 ;  /* 0x000000ff0300720c */ /* 0x000fe20000784270 */
[----:B------:R-:W-:Y:S01]  /*7c30*/  FMUL R43, R43, R153 ;  /* 0x000000992b2b7220 */ /* 0x000fe20000400000 */
[----:B------:R-:W-:Y:S01]  /*7c40*/  F2FP.BF16.F32.PACK_AB R33, RZ, R33 ;  /* 0x00000021ff21723e */ /* 0x000fe200000010ff */
[-C--:B------:R-:W-:Y:S01]  /*7c50*/  FMUL R44, R44, R153.reuse ;  /* 0x000000992c2c7220 */ /* 0x080fe20000400000 */
[----:B------:R-:W-:Y:S01]  /*7c60*/  F2FP.BF16.F32.PACK_AB R34, RZ, R34 ;  /* 0x00000022ff22723e */ /* 0x000fe200000010ff */
[----:B------:R-:W-:Y:S01]  /*7c70*/  @P3 STG.E.U16 desc[UR36][R4.64+0x12], R29 ;  /* 0x0000121d04003986 */ /* 0x000fe2000c101524 */
[----:B------:R-:W-:Y:S01]  /*7c80*/  ISETP.GT.AND P3, PT, R0, 0x11, PT ;  /* 0x000000110000780c */ /* 0x000fe20003f64270 */
[----:B------:R-:W-:Y:S01]  /*7c90*/  FMUL R45, R45, R153 ;  /* 0x000000992d2d7220 */ /* 0x000fe20000400000 */
[----:B------:R-:W-:Y:S01]  /*7ca0*/  F2FP.BF16.F32.PACK_AB R35, RZ, R35 ;  /* 0x00000023ff23723e */ /* 0x000fe200000010ff */
[----:B------:R-:W-:Y:S01]  /*7cb0*/  @P1 STG.E.U16 desc[UR36][R6.64+0x10], R30 ;  /* 0x0000101e06001986 */ /* 0x000fe2000c101524 */
[C---:B------:R-:W-:Y:S01]  /*7cc0*/  ISETP.GT.AND P1, PT, R3.reuse, 0x8, P0 ;  /* 0x000000080300780c */ /* 0x040fe20000724270 */
[-C--:B------:R-:W-:Y:S01]  /*7cd0*/  FMUL R46, R46, R153.reuse ;  /* 0x000000992e2e7220 */ /* 0x080fe20000400000 */
[----:B------:R-:W-:Y:S01]  /*7ce0*/  ISETP.GT.AND P0, PT, R0, 0x18, PT ;  /* 0x000000180000780c */ /* 0x000fe20003f04270 */
[----:B------:R-:W-:Y:S01]  /*7cf0*/  @P2 STG.E.U16 desc[UR36][R6.64+0x12], R31 ;  /* 0x0000121f06002986 */ /* 0x000fe2000c101524 */
[----:B------:R-:W-:Y:S01]  /*7d00*/  ISETP.GT.AND P2, PT, R3, RZ, P3 ;  /* 0x000000ff0300720c */ /* 0x000fe20001f44270 */
[-C--:B------:R-:W-:Y:S01]  /*7d10*/  FMUL R47, R47, R153.reuse ;  /* 0x000000992f2f7220 */ /* 0x080fe20000400000 */
[C---:B------:R-:W-:Y:S01]  /*7d20*/  ISETP.GT.AND P3, PT, R3.reuse, 0x8, P3 ;  /* 0x000000080300780c */ /* 0x040fe20001f64270 */
[----:B------:R-:W-:Y:S01]  /*7d30*/  @P4 STG.E.U16 desc[UR36][R4.64+0x20], R32 ;  /* 0x0000202004004986 */ /* 0x000fe2000c101524 */
[----:B------:R-:W-:Y:S01]  /*7d40*/  ISETP.GT.AND P4, PT, R3, RZ, P0 ;  /* 0x000000ff0300720c */ /* 0x000fe20000784270 */
[-C--:B------:R-:W-:Y:S01]  /*7d50*/  FMUL R48, R48, R153.reuse ;  /* 0x0000009930307220 */ /* 0x080fe20000400000 */
[----:B------:R-:W-:Y:S01]  /*7d60*/  F2FP.BF16.F32.PACK_AB R36, RZ, R36 ;  /* 0x00000024ff24723e */ /* 0x000fe200000010ff */
[----:B------:R-:W-:Y:S01]  /*7d70*/  FMUL R49, R49, R153 ;  /* 0x0000009931317220 */ /* 0x000fe20000400000 */
[----:B------:R-:W-:Y:S01]  /*7d80*/  F2FP.BF16.F32.PACK_AB R37, RZ, R37 ;  /* 0x00000025ff25723e */ /* 0x000fe200000010ff */
[-C--:B------:R-:W-:Y:S01]  /*7d90*/  FMUL R50, R50, R153.reuse ;  /* 0x0000009932327220 */ /* 0x080fe20000400000 */
[----:B------:R-:W-:Y:S01]  /*7da0*/  F2FP.BF16.F32.PACK_AB R38, RZ, R38 ;  /* 0x00000026ff26723e */ /* 0x000fe200000010ff */
[----:B------:R-:W-:Y:S01]  /*7db0*/  FMUL R51, R51, R153 ;  /* 0x0000009933337220 */ /* 0x000fe20000400000 */
[----:B------:R-:W-:Y:S01]  /*7dc0*/  F2FP.BF16.F32.PACK_AB R39, RZ, R39 ;  /* 0x00000027ff27723e */ /* 0x000fe200000010ff */
[----:B------:R-:W-:Y:S01]  /*7dd0*/  @P2 STG.E.U16 desc[UR36][R4.64+0x22], R33 ;  /* 0x0000222104002986 */ /* 0x000fe2000c101524 */
[----:B------:R-:W-:Y:S01]  /*7de0*/  F2FP.BF16.F32.PACK_AB R40, RZ, R40 ;  /* 0x00000028ff28723e */ /* 0x000fe200000010ff */
[----:B------:R-:W-:Y:S01]  /*7df0*/  FMUL R52, R52, R153 ;  /* 0x0000009934347220 */ /* 0x000fe20000400000 */
[----:B------:R-:W-:Y:S01]  /*7e00*/  F2FP.BF16.F32.PACK_AB R41, RZ, R41 ;  /* 0x00000029ff29723e */ /* 0x000fe200000010ff */
[----:B------:R-:W-:Y:S01]  /*7e10*/  @P1 STG.E.U16 desc[UR36][R6.64+0x20], R34 ;  /* 0x0000202206001986 */ /* 0x000fe2000c101524 */
[----:B------:R-:W-:Y:S01]  /*7e20*/  ISETP.GT.AND P1, PT, R3, 0x8, P0 ;  /* 0x000000080300780c */ /* 0x000fe20000724270 */
[-C--:B------:R-:W-:Y:S01]  /*7e30*/  FMUL R53, R53, R153.reuse ;  /* 0x0000009935357220 */ /* 0x080fe20000400000 */
[C---:B------:R-:W-:Y:S01]  /*7e40*/  ISETP.GT.AND P0, PT, R0.reuse, 0x20, PT ;  /* 0x000000200000780c */ /* 0x040fe20003f04270 */
[----:B------:R-:W-:Y:S01]  /*7e50*/  @P3 STG.E.U16 desc[UR36][R6.64+0x22], R35 ;  /* 0x0000222306003986 */ /* 0x000fe2000c101524 */
[----:B------:R-:W-:Y:S01]  /*7e60*/  ISETP.GT.AND P3, PT, R0, 0x19, PT ;  /* 0x000000190000780c */ /* 0x000fe20003f64270 */
[-C--:B------:R-:W-:Y:S01]  /*7e70*/  FMUL R54, R54, R153.reuse ;  /* 0x0000009936367220 */ /* 0x080fe20000400000 */
[----:B------:R-:W-:Y:S01]  /*7e80*/  F2FP.BF16.F32.PACK_AB R42, RZ, R42 ;  /* 0x0000002aff2a723e */ /* 0x000fe200000010ff */
[----:B------:R-:W-:Y:S01]  /*7e90*/  @P4 STG.E.U16 desc[UR36][R4.64+0x30], R36 ;  /* 0x0000302404004986 */ /* 0x000fe2000c101524 */
[----:B------:R-:W-:Y:S01]  /*7ea0*/  ISETP.GT.AND P2, PT, R3, RZ, P3 ;  /* 0x000000ff0300720c */ /* 0x000fe20001f44270 */
[-C--:B------:R-:W-:Y:S01]  /*7eb0*/  FMUL R55, R55, R153.reuse ;  /* 0x0000009937377220 */ /* 0x080fe20000400000 */
[C---:B------:R-:W-:Y:S01]  /*7ec0*/  ISETP.GT.AND P3, PT, R3.reuse, 0x8, P3 ;  /* 0x000000080300780c */ /* 0x040fe20001f64270 */
[-C--:B------:R-:W-:Y:S01]  /*7ed0*/  FMUL R56, R56, R153.reuse ;  /* 0x0000009938387220 */ /* 0x080fe20000400000 */
[----:B------:R-:W-:Y:S01]  /*7ee0*/  ISETP.GT.AND P4, PT, R3, RZ, P0 ;  /* 0x000000ff0300720c */ /* 0x000fe20000784270 */
[----:B------:R-:W-:Y:S01]  /*7ef0*/  FMUL R57, R57, R153 ;  /* 0x0000009939397220 */ /* 0x000fe20000400000 */
[----:B------:R-:W-:Y:S01]  /*7f00*/  F2FP.BF16.F32.PACK_AB R43, RZ, R43 ;  /* 0x0000002bff2b723e */ /* 0x000fe200000010ff */
[-C--:B------:R-:W-:Y:S01]  /*7f10*/  FMUL R58, R58, R153.reuse ;  /* 0x000000993a3a7220 */ /* 0x080fe20000400000 */
[----:B------:R-:W-:Y:S01]  /*7f20*/  F2FP.BF16.F32.PACK_AB R44, RZ, R44 ;  /* 0x0000002cff2c723e */ /* 0x000fe200000010ff */
[----:B------:R-:W-:Y:S01]  /*7f30*/  FMUL R59, R59, R153 ;  /* 0x000000993b3b7220 */ /* 0x000fe20000400000 */
[----:B------:R-:W-:Y:S01]  /*7f40*/  F2FP.BF16.F32.PACK_AB R45, RZ, R45 ;  /* 0x0000002dff2d723e */ /* 0x000fe200000010ff */
[----:B------:R-:W-:Y:S01]  /*7f50*/  FMUL R60, R60, R153 ;  /* 0x000000993c3c7220 */ /* 0x000fe20000400000 */
[----:B------:R-:W-:Y:S01]  /*7f60*/  F2FP.BF16.F32.PACK_AB R46, RZ, R46 ;  /* 0x0000002eff2e723e */ /* 0x000fe200000010ff */
[----:B------:R-:W-:Y:S01]  /*7f70*/  @P2 STG.E.U16 desc[UR36][R4.64+0x32], R37 ;  /* 0x0000322504002986 */ /* 0x000fe2000c101524 */
[----:B------:R-:W-:Y:S01]  /*7f80*/  F2FP.BF16.F32.PACK_AB R47, RZ, R47 ;  /* 0x0000002fff2f723e */ /* 0x000fe200000010ff */
[-C--:B------:R-:W-:Y:S01]  /*7f90*/  FMUL R61, R61, R153.reuse ;  /* 0x000000993d3d7220 */ /* 0x080fe20000400000 */
[----:B------:R-:W-:Y:S01]  /*7fa0*/  F2FP.BF16.F32.PACK_AB R48, RZ, R48 ;  /* 0x00000030ff30723e */ /* 0x000fe200000010ff */
[----:B------:R-:W-:Y:S01]  /*7fb0*/  @P1 STG.E.U16 desc[UR36][R6.64+0x30], R38 ;  /* 0x0000302606001986 */ /* 0x000fe2000c101524 */
[----:B------:R-:W-:Y:S01]  /*7fc0*/  ISETP.GT.AND P1, PT, R3, 0x8, P0 ;  /* 0x000000080300780c */ /* 0x000fe20000724270 */
[-C--:B------:R-:W-:Y:S01]  /*7fd0*/  FMUL R62, R62, R153.reuse ;  /* 0x000000993e3e7220 */ /* 0x080fe20000400000 */
[C---:B------:R-:W-:Y:S01]  /*7fe0*/  ISETP.GT.AND P0, PT, R0.reuse, 0x28, PT ;  /* 0x000000280000780c */ /* 0x040fe20003f04270 */
[----:B------:R-:W-:Y:S01]  /*7ff0*/  @P3 STG.E.U16 desc[UR36][R6.64+0x32], R39 ;  /* 0x0000322706003986 */ /* 0x000fe2000c101524 */
[----:B------:R-:W-:Y:S01]  /*8000*/  ISETP.GT.AND P3, PT, R0, 0x21, PT ;  /* 0x000000210000780c */ /* 0x000fe20003f64270 */
[----:B------:R-:W-:Y:S01]  /*8010*/  FMUL R63, R63, R153 ;  /* 0x000000993f3f7220 */ /* 0x000fe20000400000 */
[----:B------:R-:W-:Y:S01]  /*8020*/  F2FP.BF16.F32.PACK_AB R49, RZ, R49 ;  /* 0x00000031ff31723e */ /* 0x000fe200000010ff */
[----:B------:R-:W-:Y:S01]  /*8030*/  @P4 STG.E.U16 desc[UR36][R4.64+0x40], R40 ;  /* 0x0000402804004986 */ /* 0x000fe2000c101524 */
[C---:B------:R-:W-:Y:S01]  /*8040*/  ISETP.GT.AND P2, PT, R3.reuse, RZ, P3 ;  /* 0x000000ff0300720c */ /* 0x040fe20001f44270 */
[-C--:B------:R-:W-:Y:S01]  /*8050*/  FMUL R64, R64, R153.reuse ;  /* 0x0000009940407220 */ /* 0x080fe20000400000 */
[----:B------:R-:W-:Y:S01]  /*8060*/  ISETP.GT.AND P3, PT, R3, 0x8, P3 ;  /* 0x000000080300780c */ /* 0x000fe20001f64270 */
[-C--:B------:R-:W-:Y:S01]  /*8070*/  FMUL R65, R65, R153.reuse ;  /* 0x0000009941417220 */ /* 0x080fe20000400000 */
        /* <DEDUP_REMOVED lines=248> */
[----:B------:R-:W-:-:S02]  /*9000*/  ISETP.GT.AND P1, PT, R3, 0x8, P0 ;  /* 0x000000080300780c */ /* 0x000fc40000724270 */
[C---:B------:R-:W-:Y:S01]  /*9010*/  ISETP.GT.AND P0, PT, R0.reuse, 0x78, PT ;  /* 0x000000780000780c */ /* 0x040fe20003f04270 */
[----:B------:R-:W-:Y:S01]  /*9020*/  @P3 STG.E.U16 desc[UR36][R6.64+0xd2], R79 ;  /* 0x0000d24f06003986 */ /* 0x000fe2000c101524 */
[----:B------:R-:W-:Y:S02]  /*9030*/  ISETP.GT.AND P3, PT, R0, 0x71, PT ;  /* 0x000000710000780c */ /* 0x000fe40003f64270 */
[----:B------:R-:W-:Y:S01]  /*9040*/  F2FP.BF16.F32.PACK_AB R119, RZ, R119 ;  /* 0x00000077ff77723e */ /* 0x000fe200000010ff */
[----:B------:R-:W-:Y:S01]  /*9050*/  @P4 STG.E.U16 desc[UR36][R4.64+0xe0], R80 ;  /* 0x0000e05004004986 */ /* 0x000fe2000c101524 */
[C---:B------:R-:W-:Y:S02]  /*9060*/  ISETP.GT.AND P2, PT, R3.reuse, RZ, P3 ;  /* 0x000000ff0300720c */ /* 0x040fe40001f44270 */
[C---:B------:R-:W-:Y:S02]  /*9070*/  ISETP.GT.AND P3, PT, R3.reuse, 0x8, P3 ;  /* 0x000000080300780c */ /* 0x040fe40001f64270 */
[----:B------:R-:W-:-:S02]  /*9080*/  ISETP.GT.AND P4, PT, R3, RZ, P0 ;  /* 0x000000ff0300720c */ /* 0x000fc40000784270 */
[----:B------:R-:W-:Y:S02]  /*9090*/  F2FP.BF16.F32.PACK_AB R120, RZ, R120 ;  /* 0x00000078ff78723e */ /* 0x000fe400000010ff */
[----:B------:R-:W-:Y:S02]  /*90a0*/  F2FP.BF16.F32.PACK_AB R121, RZ, R121 ;  /* 0x00000079ff79723e */ /* 0x000fe400000010ff */
[----:B------:R-:W-:Y:S02]  /*90b0*/  F2FP.BF16.F32.PACK_AB R122, RZ, R122 ;  /* 0x0000007aff7a723e */ /* 0x000fe400000010ff */
[----:B------:R-:W-:Y:S01]  /*90c0*/  F2FP.BF16.F32.PACK_AB R123, RZ, R123 ;  /* 0x0000007bff7b723e */ /* 0x000fe200000010ff */
[----:B------:R-:W-:Y:S01]  /*90d0*/  @P2 STG.E.U16 desc[UR36][R4.64+0xe2], R81 ;  /* 0x0000e25104002986 */ /* 0x000fe2000c101524 */
[----:B------:R-:W-:Y:S02]  /*90e0*/  F2FP.BF16.F32.PACK_AB R124, RZ, R124 ;  /* 0x0000007cff7c723e */ /* 0x000fe400000010ff */
        /* <DEDUP_REMOVED lines=66> */
[----:B------:R-:W-:Y:S04]  /*9510*/  @P2 STG.E.U16 desc[UR36][R4.64+0x122], R97 ;  /* 0x0001226104002986 */ /* 0x000fe8000c101524 */
[----:B------:R-:W-:Y:S01]  /*9520*/  @P1 STG.E.U16 desc[UR36][R6.64+0x120], R98 ;  /* 0x0001206206001986 */ /* 0x000fe2000c101524 */
[----:B------:R-:W-:-:S02]  /*9530*/  ISETP.GT.AND P1, PT, R3, 0x8, P0 ;  /* 0x000000080300780c */ /* 0x000fc40000724270 */
[C---:B------:R-:W-:Y:S01]  /*9540*/  ISETP.GT.AND P0, PT, R0.reuse, 0xa0, PT ;  /* 0x000000a00000780c */ /* 0x040fe20003f04270 */
[----:B------:R-:W-:Y:S01]  /*9550*/  @P3 STG.E.U16 desc[UR36][R6.64+0x122], R99 ;  /* 0x0001226306003986 */ /* 0x000fe2000c101524 */
[----:B------:R-:W-:-:S03]  /*9560*/  ISETP.GT.AND P3, PT, R0, 0x99, PT ;  /* 0x000000990000780c */ /* 0x000fc60003f64270 */
[----:B------:R-:W-:Y:S01]  /*9570*/  @P4 STG.E.U16 desc[UR36][R4.64+0x130], R100 ;  /* 0x0001306404004986 */ /* 0x000fe2000c101524 */
[C---:B------:R-:W-:Y:S02]  /*9580*/  ISETP.GT.AND P2, PT, R3.reuse, RZ, P3 ;  /* 0x000000ff0300720c */ /* 0x040fe40001f44270 */
[C---:B------:R-:W-:Y:S02]  /*9590*/  ISETP.GT.AND P3, PT, R3.reuse, 0x8, P3 ;  /* 0x000000080300780c */ /* 0x040fe40001f64270 */
[----:B------:R-:W-:-:S09]  /*95a0*/  ISETP.GT.AND P4, PT, R3, RZ, P0 ;  /* 0x000000ff0300720c */ /* 0x000fd20000784270 */
[----:B------:R-:W-:Y:S04]  /*95b0*/  @P2 STG.E.U16 desc[UR36][R4.64+0x132], R101 ;  /* 0x0001326504002986 */ /* 0x000fe8000c101524 */
[----:B------:R-:W-:Y:S01]  /*95c0*/  @P1 STG.E.U16 desc[UR36][R6.64+0x130], R102 ;  /* 0x0001306606001986 */ /* 0x000fe2000c101524 */
[----:B------:R-:W-:Y:S02]  /*95d0*/  ISETP.GT.AND P1, PT, R3, 0x8, P0 ;  /* 0x000000080300780c */ /* 0x000fe40000724270 */
        /* <DEDUP_REMOVED lines=76> */
[C---:B------:R-:W-:Y:S02]  /*9aa0*/  ISETP.GT.AND P3, PT, R3.reuse, RZ, P0 ;  /* 0x000000ff0300720c */ /* 0x040fe40000764270 */
[----:B------:R-:W-:-:S07]  /*9ab0*/  ISETP.GT.AND P0, PT, R3, 0x8, P0 ;  /* 0x000000080300780c */ /* 0x000fce0000704270 */
[----:B------:R-:W-:Y:S04]  /*9ac0*/  @P2 STG.E.U16 desc[UR36][R4.64+0x1b2], R133 ;  /* 0x0001b28504002986 */ /* 0x000fe8000c101524 */
[----:B------:R-:W-:Y:S01]  /*9ad0*/  @P1 STG.E.U16 desc[UR36][R6.64+0x1b0], R134 ;  /* 0x0001b08606001986 */ /* 0x000fe2000c101524 */
[----:B------:R-:W-:-:S03]  /*9ae0*/  ISETP.GT.AND P1, PT, R0, 0xe8, PT ;  /* 0x000000e80000780c */ /* 0x000fc60003f24270 */
        /* <DEDUP_REMOVED lines=11> */
[C---:B------:R-:W-:Y:S02]  /*9ba0*/  ISETP.GT.AND P2, PT, R3.reuse, RZ, P0 ;  /* 0x000000ff0300720c */ /* 0x040fe40000744270 */
[----:B------:R-:W-:Y:S01]  /*9bb0*/  ISETP.GT.AND P0, PT, R3, 0x8, P0 ;  /* 0x000000080300780c */ /* 0x000fe20000704270 */
[----:B------:R-:W-:Y:S01]  /*9bc0*/  @P3 STG.E.U16 desc[UR36][R4.64+0x1d0], R140 ;  /* 0x0001d08c04003986 */ /* 0x000fe2000c101524 */
[----:B------:R-:W-:-:S04]  /*9bd0*/  ISETP.GT.AND P3, PT, R0, 0xf0, PT ;  /* 0x000000f00000780c */ /* 0x000fc80003f64270 */
[C---:B------:R-:W-:Y:S02]  /*9be0*/  ISETP.GT.AND P4, PT, R3.reuse, RZ, P3 ;  /* 0x000000ff0300720c */ /* 0x040fe40001f84270 */
[----:B------:R-:W-:-:S03]  /*9bf0*/  ISETP.GT.AND P3, PT, R3, 0x8, P3 ;  /* 0x000000080300780c */ /* 0x000fc60001f64270 */
[----:B------:R-:W-:Y:S01]  /*9c00*/  @P2 STG.E.U16 desc[UR36][R4.64+0x1d2], R141 ;  /* 0x0001d28d04002986 */ /* 0x000fe2000c101524 */
[----:B------:R-:W-:-:S03]  /*9c10*/  ISETP.GT.AND P2, PT, R0, 0xf8, PT ;  /* 0x000000f80000780c */ /* 0x000fc60003f44270 */
[----:B------:R-:W-:Y:S01]  /*9c20*/  @P1 STG.E.U16 desc[UR36][R6.64+0x1d0], R142 ;  /* 0x0001d08e06001986 */ /* 0x000fe2000c101524 */
[----:B------:R-:W-:-:S03]  /*9c30*/  ISETP.GT.AND P1, PT, R0, 0xf9, PT ;  /* 0x000000f90000780c */ /* 0x000fc60003f24270 */
[----:B------:R-:W-:Y:S01]  /*9c40*/  @P0 STG.E.U16 desc[UR36][R6.64+0x1d2], R143 ;  /* 0x0001d28f06000986 */ /* 0x000fe2000c101524 */
[----:B------:R-:W-:-:S03]  /*9c50*/  ISETP.GT.AND P0, PT, R0, 0xf1, PT ;  /* 0x000000f10000780c */ /* 0x000fc60003f04270 */
[----:B------:R-:W-:Y:S01]  /*9c60*/  @P4 STG.E.U16 desc[UR36][R4.64+0x1e0], R144 ;  /* 0x0001e09004004986 */ /* 0x000fe2000c101524 */
[C---:B------:R-:W-:Y:S02]  /*9c70*/  ISETP.GT.AND P4, PT, R3.reuse, RZ, P0 ;  /* 0x000000ff0300720c */ /* 0x040fe40000784270 */
[----:B------:R-:W-:-:S11]  /*9c80*/  ISETP.GT.AND P0, PT, R3, 0x8, P0 ;  /* 0x000000080300780c */ /* 0x000fd60000704270 */
[----:B------:R-:W-:Y:S01]  /*9c90*/  @P4 STG.E.U16 desc[UR36][R4.64+0x1e2], R145 ;  /* 0x0001e29104004986 */ /* 0x000fe2000c101524 */
[C---:B------:R-:W-:Y:S01]  /*9ca0*/  ISETP.GT.AND P4, PT, R3.reuse, RZ, P2 ;  /* 0x000000ff0300720c */ /* 0x040fe20001784270 */
[----:B------:R-:W-:Y:S01]  /*9cb0*/  @P0 IMAD.MOV.U32 R2, RZ, RZ, R6 ;  /* 0x000000ffff020224 */ /* 0x000fe200078e0006 */
[C---:B------:R-:W-:Y:S01]  /*9cc0*/  ISETP.GT.AND P2, PT, R3.reuse, 0x8, P2 ;  /* 0x000000080300780c */ /* 0x040fe20001744270 */
[----:B------:R-:W-:Y:S01]  /*9cd0*/  @P3 STG.E.U16 desc[UR36][R6.64+0x1e0], R146 ;  /* 0x0001e09206003986 */ /* 0x000fe2000c101524 */
[C---:B------:R-:W-:Y:S02]  /*9ce0*/  ISETP.GT.AND P3, PT, R3.reuse, RZ, P1 ;  /* 0x000000ff0300720c */ /* 0x040fe40000f64270 */
[----:B------:R-:W-:Y:S01]  /*9cf0*/  ISETP.GT.AND P1, PT, R3, 0x8, P1 ;  /* 0x000000080300780c */ /* 0x000fe20000f24270 */
[----:B------:R-:W-:-:S05]  /*9d00*/  @P0 IMAD.MOV.U32 R3, RZ, RZ, R7 ;  /* 0x000000ffff030224 */ /* 0x000fca00078e0007 */
[----:B------:R0:W-:Y:S02]  /*9d10*/  @P0 STG.E.U16 desc[UR36][R2.64+0x1e2], R147 ;  /* 0x0001e29302000986 */ /* 0x0001e4000c101524 */
[----:B0-----:R-:W-:Y:S02]  /*9d20*/  @P4 IMAD.MOV.U32 R2, RZ, RZ, R4 ;  /* 0x000000ffff024224 */ /* 0x001fe400078e0004 */
[----:B------:R-:W-:-:S05]  /*9d30*/  @P4 IMAD.MOV.U32 R3, RZ, RZ, R5 ;  /* 0x000000ffff034224 */ /* 0x000fca00078e0005 */
[----:B------:R0:W-:Y:S04]  /*9d40*/  @P4 STG.E.U16 desc[UR36][R2.64+0x1f0], R148 ;  /* 0x0001f09402004986 */ /* 0x0001e8000c101524 */
[----:B------:R1:W-:Y:S01]  /*9d50*/  @P3 STG.E.U16 desc[UR36][R4.64+0x1f2], R149 ;  /* 0x0001f29504003986 */ /* 0x0003e2000c101524 */
[----:B0-----:R-:W-:Y:S02]  /*9d60*/  @P2 IMAD.MOV.U32 R2, RZ, RZ, R6 ;  /* 0x000000ffff022224 */ /* 0x001fe400078e0006 */
[----:B------:R-:W-:-:S05]  /*9d70*/  @P2 IMAD.MOV.U32 R3, RZ, RZ, R7 ;  /* 0x000000ffff032224 */ /* 0x000fca00078e0007 */
[----:B------:R1:W-:Y:S04]  /*9d80*/  @P2 STG.E.U16 desc[UR36][R2.64+0x1f0], R150 ;  /* 0x0001f09602002986 */ /* 0x0003e8000c101524 */
[----:B------:R1:W-:Y:S02]  /*9d90*/  @P1 STG.E.U16 desc[UR36][R6.64+0x1f2], R151 ;  /* 0x0001f29706001986 */ /* 0x0003e4000c101524 */
.L_x_291:
[----:B------:R-:W-:Y:S05]  /*9da0*/  BSYNC B0 ;  /* 0x0000000000007941 */ /* 0x000fea0003800000 */
.L_x_37:
[----:B01----:R-:W2:Y:S01]  /*9db0*/  LDL.64 R2, [R1] ;  /* 0x0000000001027983 */ /* 0x003ea20000100a00 */
[----:B------:R-:W-:Y:S01]  /*9dc0*/  ULDC.64 UR4, c[0x0][0x650] ;  /* 0x0001940000047ab9 */ /* 0x000fe20000000a00 */
[----:B------:R0:W-:Y:S01]  /*9dd0*/  SYNCS.ARRIVE.TRANS64.A1T0 RZ, [R162+UR45], RZ ;  /* 0x000000ffa2ff79a7 */ /* 0x0001e2000810002d */
[----:B------:R-:W-:Y:S01]  /*9de0*/  PRMT R0, RZ, 0x7610, R0 ;  /* 0x00007610ff007816 */ /* 0x000fe20000000000 */
[----:B------:R-:W-:Y:S02]  /*9df0*/  IMAD.MOV.U32 R19, RZ, RZ, -0x1 ;  /* 0xffffffffff137424 */ /* 0x000fe400078e00ff */
[----:B-----5:R-:W-:Y:S01]  /*9e00*/  IMAD.MOV.U32 R22, RZ, RZ, -0x1 ;  /* 0xffffffffff167424 */ /* 0x020fe200078e00ff */
[----:B--2---:R-:W-:-:S04]  /*9e10*/  LEA R18, P0, R2, R18, 0x1 ;  /* 0x0000001202127211 */ /* 0x004fc800078008ff */
[----:B------:R-:W-:Y:S01]  /*9e20*/  LEA.HI.X R17, R2, R17, R23, 0x1, P0 ;  /* 0x0000001102117211 */ /* 0x000fe200000f0c17 */
[----:B------:R-:W-:Y:S01]  /*9e30*/  IMAD.MOV.U32 R2, RZ, RZ, -0x1 ;  /* 0xffffffffff027424 */ /* 0x000fe200078e00ff */
[----:B------:R-:W-:-:S04]  /*9e40*/  ISETP.GE.U32.AND P0, PT, R18, UR4, PT ;  /* 0x0000000412007c0c */ /* 0x000fc8000bf06070 */
[----:B------:R-:W-:-:S13]  /*9e50*/  ISETP.GE.U32.AND.EX P0, PT, R17, UR5, PT, P0 ;  /* 0x0000000511007c0c */ /* 0x000fda000bf06100 */
[----:B0-----:R-:W-:Y:S05]  /*9e60*/  @P0 BRA `(.L_x_292) ;  /* 0x0000000400700947 */ /* 0x001fea0003800000 */
[----:B------:R-:W0:Y:S01]  /*9e70*/  S2R R10, SR_CTAID.X ;  /* 0x00000000000a7919 */ /* 0x000e220000002500 */
[----:B---34-:R-:W1:Y:S01]  /*9e80*/  LDC.64 R8, c[0x0][0x628] ;  /* 0x00018a00ff087b82 */ /* 0x018e620000000a00 */
[----:B------:R-:W-:Y:S01]  /*9e90*/  ULDC UR4, c[0x0][0x150] ;  /* 0x0000540000047ab9 */ /* 0x000fe20000000800 */
[----:B------:R-:W-:Y:S01]  /*9ea0*/  IMAD.MOV.U32 R6, RZ, RZ, R18 ;  /* 0x000000ffff067224 */ /* 0x000fe200078e0012 */
[----:B------:R-:W2:Y:S01]  /*9eb0*/  S2R R20, SR_CTAID.Y ;  /* 0x0000000000147919 */ /* 0x000ea20000002600 */
[----:B------:R-:W-:-:S04]  /*9ec0*/  IMAD.MOV.U32 R7, RZ, RZ, R17 ;  /* 0x000000ffff077224 */ /* 0x000fc800078e0011 */
[----:B------:R-:W3:Y:S08]  /*9ed0*/  LDC R15, c[0x0][0x144] ;  /* 0x00005100ff0f7b82 */ /* 0x000ef00000000800 */
[----:B------:R-:W4:Y:S08]  /*9ee0*/  LDC R0, c[0x0][0x630] ;  /* 0x00018c00ff007b82 */ /* 0x000f300000000800 */
[----:B------:R-:W2:Y:S01]  /*9ef0*/  LDC.64 R12, c[0x0][0x620] ;  /* 0x00018800ff0c7b82 */ /* 0x000ea20000000a00 */
[----:B-1----:R-:W-:-:S04]  /*9f00*/  ISETP.NE.U32.AND P0, PT, R8, RZ, PT ;  /* 0x000000ff0800720c */ /* 0x002fc80003f05070 */
[----:B------:R-:W-:Y:S02]  /*9f10*/  ISETP.NE.AND.EX P0, PT, R9, RZ, PT, P0 ;  /* 0x000000ff0900720c */ /* 0x000fe40003f05300 */
[----:B0-----:R-:W-:-:S05]  /*9f20*/  I2FP.F32.U32 R2, R10 ;  /* 0x0000000a00027245 */ /* 0x001fca0000201000 */
[----:B------:R-:W-:-:S04]  /*9f30*/  FMUL R2, R2, UR4 ;  /* 0x0000000402027c20 */ /* 0x000fc80008400000 */
[----:B------:R0:W1:Y:S02]  /*9f40*/  F2I.U32.TRUNC.NTZ R14, R2 ;  /* 0x00000002000e7305 */ /* 0x000064000020f000 */
[----:B---34-:R-:W-:Y:S05]  /*9f50*/  @!P0 BRA `(.L_x_293) ;  /* 0x0000000000288947 */ /* 0x018fea0003800000 */
[----:B------:R-:W3:Y:S02]  /*9f60*/  LDC R3, c[0x0][0x634] ;  /* 0x00018d00ff037b82 */ /* 0x000ee40000000800 */
[----:B---3--:R-:W-:-:S05]  /*9f70*/  IADD3 R7, P0, R18, R3, RZ ;  /* 0x0000000312077210 */ /* 0x008fca0007f1e0ff */
[----:B------:R-:W-:-:S04]  /*9f80*/  IMAD.X R11, RZ, RZ, R17, P0 ;  /* 0x000000ffff0b7224 */ /* 0x000fc800000e0611 */
[----:B0-----:R-:W-:-:S04]  /*9f90*/  IMAD.WIDE.U32 R2, R11, R8, RZ ;  /* 0x000000080b027225 */ /* 0x001fc800078e00ff */
[----:B------:R-:W-:-:S04]  /*9fa0*/  IMAD.WIDE.U32 R4, P0, R7, R9, R2 ;  /* 0x0000000907047225 */ /* 0x000fc80007800002 */
[----:B------:R-:W-:-:S04]  /*9fb0*/  IMAD.WIDE.U32 R2, R7, R8, RZ ;  /* 0x0000000807027225 */ /* 0x000fc800078e00ff */
[----:B------:R-:W-:Y:S01]  /*9fc0*/  IMAD.X R7, RZ, RZ, RZ, P0 ;  /* 0x000000ffff077224 */ /* 0x000fe200000e06ff */
[----:B------:R-:W-:Y:S01]  /*9fd0*/  IADD3 RZ, P0, R3, R4, RZ ;  /* 0x0000000403ff7210 */ /* 0x000fe20007f1e0ff */
[----:B------:R-:W-:-:S04]  /*9fe0*/  IMAD.MOV.U32 R6, RZ, RZ, R5 ;  /* 0x000000ffff067224 */ /* 0x000fc800078e0005 */
[----:B------:R-:W-:-:S08]  /*9ff0*/  IMAD.WIDE.U32.X R6, R11, R9, R6, P0 ;  /* 0x000000090b067225 */ /* 0x000fd000000e0406 */
.L_x_293:
[----:B------:R-:W3:Y:S01]  /*a000*/  LDC.64 R26, c[0x0][0x640] ;  /* 0x00019000ff1a7b82 */ /* 0x000ee20000000a00 */
[-C--:B------:R-:W-:Y:S01]  /*a010*/  SHF.R.U64 R11, R6, R0.reuse, R7 ;  /* 0x00000000060b7219 */ /* 0x080fe20000001207 */
[----:B------:R-:W-:Y:S01]  /*a020*/  IMAD.MOV.U32 R19, RZ, RZ, R17 ;  /* 0x000000ffff137224 */ /* 0x000fe200078e0011 */
[----:B------:R-:W-:Y:S01]  /*a030*/  SHF.R.U32.HI R0, RZ, R0, R7 ;  /* 0x00000000ff007219 */ /* 0x000fe20000011607 */
[----:B-1----:R-:W-:Y:S01]  /*a040*/  IMAD.MOV R14, RZ, RZ, -R14 ;  /* 0x000000ffff0e7224 */ /* 0x002fe200078e0a0e */
[----:B------:R-:W-:Y:S01]  /*a050*/  IADD3 R5, P0, RZ, -R11, RZ ;  /* 0x8000000bff057210 */ /* 0x000fe20007f1e0ff */
[----:B------:R-:W-:Y:S01]  /*a060*/  ULDC UR4, c[0x0][0x154] ;  /* 0x0000550000047ab9 */ /* 0x000fe20000000800 */
[----:B------:R-:W-:Y:S01]  /*a070*/  IMAD.MOV.U32 R7, RZ, RZ, 0x1 ;  /* 0x00000001ff077424 */ /* 0x000fe200078e00ff */
[----:B------:R-:W1:Y:S01]  /*a080*/  LDC R4, c[0x0][0x618] ;  /* 0x00018600ff047b82 */ /* 0x000e620000000800 */
[----:B------:R-:W-:Y:S02]  /*a090*/  IMAD R22, R15, R14, R10 ;  /* 0x0000000e0f167224 */ /* 0x000fe400078e020a */
[----:B------:R-:W-:-:S04]  /*a0a0*/  IMAD.X R3, RZ, RZ, ~R0, P0 ;  /* 0x000000ffff037224 */ /* 0x000fc800000e0e00 */
[-C--:B--2---:R-:W-:Y:S01]  /*a0b0*/  IMAD R0, R3, R12.reuse, RZ ;  /* 0x0000000c03007224 */ /* 0x084fe200078e02ff */
[----:B------:R-:W2:Y:S01]  /*a0c0*/  LDC R6, c[0x0][0x608] ;  /* 0x00018200ff067b82 */ /* 0x000ea20000000800 */
[----:B0-----:R-:W-:-:S04]  /*a0d0*/  IMAD.WIDE.U32 R2, R5, R12, R18 ;  /* 0x0000000c05027225 */ /* 0x001fc800078e0012 */
[----:B------:R-:W-:Y:S01]  /*a0e0*/  IMAD R5, R5, R13, R0 ;  /* 0x0000000d05057224 */ /* 0x000fe200078e0200 */
[----:B------:R-:W-:Y:S02]  /*a0f0*/  I2FP.F32.U32 R0, R20 ;  /* 0x0000001400007245 */ /* 0x000fe40000201000 */
[----:B------:R-:W0:Y:S01]  /*a100*/  LDC R24, c[0x0][0x658] ;  /* 0x00019600ff187b82 */ /* 0x000e220000000800 */
[----:B------:R-:W-:Y:S01]  /*a110*/  IMAD.IADD R3, R3, 0x1, R5 ;  /* 0x0000000103037824 */ /* 0x000fe200078e0205 */
[----:B---3--:R-:W-:Y:S01]  /*a120*/  ISETP.NE.U32.AND P0, PT, R26, RZ, PT ;  /* 0x000000ff1a00720c */ /* 0x008fe20003f05070 */
[----:B------:R-:W-:Y:S01]  /*a130*/  FMUL R0, R0, UR4 ;  /* 0x0000000400007c20 */ /* 0x000fe20008400000 */
[----:B------:R-:W-:Y:S02]  /*a140*/  IMAD.MOV.U32 R5, RZ, RZ, -0x1 ;  /* 0xffffffffff057424 */ /* 0x000fe400078e00ff */
[----:B------:R-:W-:Y:S01]  /*a150*/  ISETP.NE.AND.EX P0, PT, R27, RZ, PT, P0 ;  /* 0x000000ff1b00720c */ /* 0x000fe20003f05300 */
[----:B------:R3:W4:Y:S01]  /*a160*/  F2I.U32.TRUNC.NTZ R12, R0 ;  /* 0x00000000000c7305 */ /* 0x000722000020f000 */
[----:B------:R-:W3:Y:S01]  /*a170*/  LDC R15, c[0x0][0x148] ;  /* 0x00005200ff0f7b82 */ /* 0x000ee20000000800 */
[----:B-1----:R-:W-:-:S02]  /*a180*/  SHF.R.U64 R10, R2, R4, R3 ;  /* 0x00000004020a7219 */ /* 0x002fc40000001203 */
[----:B------:R-:W-:-:S05]  /*a190*/  SHF.R.U32.HI R3, RZ, R4, R3 ;  /* 0x00000004ff037219 */ /* 0x000fca0000011603 */
[----:B------:R-:W1:Y:S01]  /*a1a0*/  LDC R14, c[0x0][0x600] ;  /* 0x00018000ff0e7b82 */ /* 0x000e620000000800 */
[-CC-:B--2---:R-:W-:Y:S02]  /*a1b0*/  SHF.R.U64 R8, R10, R6.reuse, R3.reuse ;  /* 0x000000060a087219 */ /* 0x184fe40000001203 */
[----:B------:R-:W-:-:S05]  /*a1c0*/  SHF.R.U32.HI R3, RZ, R6, R3 ;  /* 0x00000006ff037219 */ /* 0x000fca0000011603 */
[----:B------:R-:W2:Y:S01]  /*a1d0*/  LDC R21, c[0x0][0x648] ;  /* 0x00019200ff157b82 */ /* 0x000ea20000000800 */
[-CC-:B0-----:R-:W-:Y:S02]  /*a1e0*/  SHF.R.U64 R13, R8, R24.reuse, R3.reuse ;  /* 0x00000018080d7219 */ /* 0x181fe40000001203 */
[-C--:B------:R-:W-:Y:S02]  /*a1f0*/  SHF.L.U32 R5, R5, R24.reuse, RZ ;  /* 0x0000001805057219 */ /* 0x080fe400000006ff */
[-C--:B------:R-:W-:Y:S01]  /*a200*/  SHF.R.U32.HI R3, RZ, R24.reuse, R3 ;  /* 0x00000018ff037219 */ /* 0x080fe20000011603 */
[----:B------:R-:W-:Y:S01]  /*a210*/  IMAD.MOV.U32 R2, RZ, RZ, R13 ;  /* 0x000000ffff027224 */ /* 0x000fe200078e000d */
[----:B------:R-:W-:Y:S01]  /*a220*/  SHF.L.U32 R24, R7, R24, RZ ;  /* 0x0000001807187219 */ /* 0x000fe200000006ff */
[----:B------:R-:W0:Y:S01]  /*a230*/  LDC R25, c[0x0][0x638] ;  /* 0x00018e00ff197b82 */ /* 0x000e220000000800 */
[----:B------:R-:W-:-:S07]  /*a240*/  LOP3.LUT R19, RZ, R5, RZ, 0x33, !PT ;  /* 0x00000005ff137212 */ /* 0x000fce00078e33ff */
[----:B------:R-:W0:Y:S01]  /*a250*/  LDC R28, c[0x0][0x610] ;  /* 0x00018400ff1c7b82 */ /* 0x000e220000000800 */
[----:B----4-:R-:W-:Y:S05]  /*a260*/  @!P0 BRA `(.L_x_294) ;  /* 0x0000000000288947 */ /* 0x010fea0003800000 */
[----:B---3--:R-:W3:Y:S02]  /*a270*/  LDC R0, c[0x0][0x64c] ;  /* 0x00019300ff007b82 */ /* 0x008ee40000000800 */
[----:B---3--:R-:W-:-:S05]  /*a280*/  IADD3 R7, P0, R13, R0, RZ ;  /* 0x000000000d077210 */ /* 0x008fca0007f1e0ff */
        /* <DEDUP_REMOVED lines=8> */
.L_x_294:
[----:B------:R-:W4:Y:S01]  /*a310*/  LDC R4, c[0x0][0x65c] ;  /* 0x00019700ff047b82 */ /* 0x000f220000000800 */
[----:B--23--:R-:W-:Y:S01]  /*a320*/  SHF.R.U64 R0, R2, R21, R3 ;  /* 0x0000001502007219 */ /* 0x00cfe20000001203 */
[----:B-1----:R-:W-:Y:S01]  /*a330*/  VIADD R3, R14, 0xffffffff ;  /* 0xffffffff0e037836 */ /* 0x002fe20000000000 */
[----:B------:R-:W-:Y:S01]  /*a340*/  LOP3.LUT R19, R8, R19, RZ, 0xc0, !PT ;  /* 0x0000001308137212 */ /* 0x000fe200078ec0ff */
[----:B------:R-:W-:Y:S02]  /*a350*/  IMAD.MOV R12, RZ, RZ, -R12 ;  /* 0x000000ffff0c7224 */ /* 0x000fe400078e0a0c */
[----:B------:R-:W-:Y:S01]  /*a360*/  IMAD.MOV R2, RZ, RZ, -R0 ;  /* 0x000000ffff027224 */ /* 0x000fe200078e0a00 */
[----:B------:R-:W-:Y:S01]  /*a370*/  LOP3.LUT R3, R10, R3, RZ, 0xc0, !PT ;  /* 0x000000030a037212 */ /* 0x000fe200078ec0ff */
[----:B------:R-:W-:Y:S02]  /*a380*/  IMAD R19, R24, R0, R19 ;  /* 0x0000000018137224 */ /* 0x000fe400078e0213 */
[----:B0-----:R-:W-:-:S04]  /*a390*/  IMAD R0, R2, R25, R13 ;  /* 0x0000001902007224 */ /* 0x001fc800078e020d */
[----:B------:R-:W-:Y:S01]  /*a3a0*/  IMAD R2, R0, R14, R3 ;  /* 0x0000000e00027224 */ /* 0x000fe200078e0203 */
[----:B----4-:R-:W-:Y:S01]  /*a3b0*/  ISETP.NE.AND P0, PT, R4, 0x1, PT ;  /* 0x000000010400780c */ /* 0x010fe20003f05270 */
[----:B------:R-:W-:-:S05]  /*a3c0*/  IMAD.MOV.U32 R4, RZ, RZ, 0x1 ;  /* 0x00000001ff047424 */ /* 0x000fca00078e00ff */
[----:B------:R-:W-:-:S07]  /*a3d0*/  PRMT R0, R4, 0x7610, R0 ;  /* 0x0000761004007816 */ /* 0x000fce0000000000 */
[----:B------:R-:W-:-:S04]  /*a3e0*/  @P0 IMAD R22, R15, R12, R20 ;  /* 0x0000000c0f160224 */ /* 0x000fc800078e0214 */
[----:B------:R-:W-:-:S05]  /*a3f0*/  IMAD R19, R19, R28, R22 ;  /* 0x0000001c13137224 */ /* 0x000fca00078e0216 */
[----:B------:R-:W-:Y:S02]  /*a400*/  SEL R22, R2, R19, !P0 ;  /* 0x0000001302167207 */ /* 0x000fe40004000000 */
[----:B------:R-:W-:Y:S01]  /*a410*/  SEL R19, R19, R2, !P0 ;  /* 0x0000000213137207 */ /* 0x000fe20004000000 */
[----:B------:R-:W-:-:S07]  /*a420*/  IMAD.MOV.U32 R2, RZ, RZ, R11 ;  /* 0x000000ffff027224 */ /* 0x000fce00078e000b */
.L_x_292:
[----:B------:R-:W-:Y:S02]  /*a430*/  LOP3.LUT P0, RZ, R0, 0xff, RZ, 0xc0, !PT ;  /* 0x000000ff00ff7812 */ /* 0x000fe4000780c0ff */
[----:B------:R-:W-:-:S11]  /*a440*/  LOP3.LUT R175, R175, 0x1, RZ, 0x3c, !PT ;  /* 0x00000001afaf7812 */ /* 0x000fd600078e3cff */
[----:B------:R-:W-:Y:S05]  /*a450*/  @P0 BRA `(.L_x_295) ;  /* 0xffffff7000b40947 */ /* 0x000fea000383ffff */
[----:B------:R-:W-:Y:S05]  /*a460*/  EXIT ;  /* 0x000000000000794d */ /* 0x000fea0003800000 */
.L_x_18:
[----:B------:R-:W-:-:S08]  /*a470*/  ISETP.NE.AND P0, PT, R5, RZ, PT ;  /* 0x000000ff0500720c */ /* 0x000fd00003f05270 */
[----:B0-2---:R-:W0:-:S00]  /*a480*/  USETMAXREG.DEALLOC.CTAPOOL 0x28 ;  /* 0x00000028000079c8 */ /* 0x005e0000080e0500 */
[----:B------:R-:W-:Y:S05]  /*a490*/  @P0 EXIT ;  /* 0x000000000000094d */ /* 0x000fea0003800000 */
[----:B0-----:R-:W-:Y:S01]  /*a4a0*/  LOP3.LUT P0, RZ, R8, 0xff, RZ, 0xc0, !PT ;  /* 0x000000ff08ff7812 */ /* 0x001fe2000780c0ff */
[----:B------:R-:W-:Y:S02]  /*a4b0*/  IMAD.MOV.U32 R0, RZ, RZ, 0x1 ;  /* 0x00000001ff007424 */ /* 0x000fe400078e00ff */
[----:B------:R-:W-:-:S10]  /*a4c0*/  IMAD.MOV.U32 R8, RZ, RZ, RZ ;  /* 0x000000ffff087224 */ /* 0x000fd400078e00ff */
[----:B------:R-:W-:Y:S05]  /*a4d0*/  @!P0 BRA `(.L_x_296) ;  /* 0x0000000c00388947 */ /* 0x000fea0003800000 */
[----:B------:R-:W0:Y:S01]  /*a4e0*/  S2UR UR8, SR_CgaCtaId ;  /* 0x00000000000879c3 */ /* 0x000e220000008800 */
[----:B------:R-:W-:Y:S01]  /*a4f0*/  LOP3.LUT P0, RZ, R4, 0x1f, RZ, 0xc0, !PT ;  /* 0x0000001f04ff7812 */ /* 0x000fe2000780c0ff */
[----:B------:R-:W-:Y:S01]  /*a500*/  ULDC UR5, c[0x0][0x658] ;  /* 0x0001960000057ab9 */ /* 0x000fe20000000800 */
[----:B------:R-:W-:Y:S01]  /*a510*/  UMOV UR6, 0xffffffff ;  /* 0xffffffff00067882 */ /* 0x000fe20000000000 */
[----:B------:R-:W-:Y:S01]  /*a520*/  BSSY B0, `(.L_x_296) ;  /* 0x00000c9000007945 */ /* 0x000fe20003800000 */
[----:B------:R-:W-:Y:S01]  /*a530*/  USHF.L.U32 UR6, UR6, UR5, URZ ;  /* 0x0000000506067299 */ /* 0x000fe2000800063f */
[C---:B------:R-:W-:Y:S01]  /*a540*/  ISETP.NE.AND P2, PT, R3.reuse, RZ, PT ;  /* 0x000000ff0300720c */ /* 0x040fe20003f45270 */
[----:B------:R-:W-:Y:S01]  /*a550*/  IMAD.MOV.U32 R9, RZ, RZ, 0x1 ;  /* 0x00000001ff097424 */ /* 0x000fe200078e00ff */
[----:B------:R-:W-:Y:S01]  /*a560*/  ISETP.NE.OR P0, PT, R3, RZ, !P0 ;  /* 0x000000ff0300720c */ /* 0x000fe20004705670 */
[----:B------:R-:W-:Y:S01]  /*a570*/  IMAD.MOV.U32 R0, RZ, RZ, 0x1 ;  /* 0x00000001ff007424 */ /* 0x000fe200078e00ff */
[----:B------:R-:W-:Y:S01]  /*a580*/  LOP3.LUT R6, R16, 0x2, RZ, 0xfc, !PT ;  /* 0x0000000210067812 */ /* 0x000fe200078efcff */
[----:B------:R-:W-:Y:S01]  /*a590*/  IMAD.MOV.U32 R8, RZ, RZ, RZ ;  /* 0x000000ffff087224 */ /* 0x000fe200078e00ff */
[----:B------:R-:W-:Y:S01]  /*a5a0*/  ULDC UR4, c[0x0][0x600] ;  /* 0x0001800000047ab9 */ /* 0x000fe20000000800 */
[----:B------:R-:W-:Y:S01]  /*a5b0*/  UMOV UR7, 0x1 ;  /* 0x0000000100077882 */ /* 0x000fe20000000000 */
[----:B------:R-:W-:-:S02]  /*a5c0*/  UIADD3 UR22, UR40, 0x1, URZ ;  /* 0x0000000128167890 */ /* 0x000fc4000fffe03f */
[----:B------:R-:W-:Y:S02]  /*a5d0*/  UIADD3 UR15, UR4, -0x1, URZ ;  /* 0xffffffff040f7890 */ /* 0x000fe4000fffe03f */
[----:B------:R-:W-:Y:S02]  /*a5e0*/  USHF.L.U32 UR17, UR7, UR5, URZ ;  /* 0x0000000507117299 */ /* 0x000fe4000800063f */
[----:B------:R-:W-:Y:S01]  /*a5f0*/  ULOP3.LUT UR16, URZ, UR6, URZ, 0x33, !UPT ;  /* 0x000000063f107292 */ /* 0x000fe2000f8e333f */
[----:B------:R-:W-:Y:S01]  /*a600*/  ULDC.64 UR20, c[0x0][0x198] ;  /* 0x0000660000147ab9 */ /* 0x000fe20000000a00 */
[----:B0-----:R-:W-:-:S10]  /*a610*/  IMAD.U32 R7, RZ, RZ, UR8 ;  /* 0x00000008ff077e24 */ /* 0x001fd4000f8e00ff */
.L_x_308:
[----:B------:R-:W-:-:S03]  /*a620*/  UMOV UR4, 0xffffffff ;  /* 0xffffffff00047882 */ /* 0x000fc60000000000 */
[----:B------:R-:W-:Y:S05]  /*a630*/  BRA.DIV UR4, `(.L_x_297) ;  /* 0x0000001204f07947 */ /* 0x000fea000b800000 */
[----:B------:R-:W-:-:S13]  /*a640*/  ELECT P6, URZ, PT ;  /* 0x00000000003f782f */ /* 0x000fda00038c0000 */
.L_x_328:
[----:B------:R-:W0:Y:S01]  /*a650*/  LDC R3, c[0x0][0x28c] ;  /* 0x0000a300ff037b82 */ /* 0x000e220000000800 */
[----:B------:R-:W-:Y:S01]  /*a660*/  BSSY B1, `(.L_x_298) ;  /* 0x000003c000017945 */ /* 0x000fe20003800000 */
[----:B0-----:R-:W-:-:S13]  /*a670*/  ISETP.LT.OR P6, PT, R3, 0x1, !P6 ;  /* 0x000000010300780c */ /* 0x001fda00077c1670 */
[----:B------:R-:W-:Y:S05]  /*a680*/  @P6 BRA `(.L_x_299) ;  /* 0x0000000000e46947 */ /* 0x000fea0003800000 */
[----:B------:R-:W-:Y:S02]  /*a690*/  IMAD R7, R19, 0x4, R7 ;  /* 0x0000000413077824 */ /* 0x000fe400078e0207 */
[----:B------:R-:W-:Y:S02]  /*a6a0*/  IMAD.SHL.U32 R22, R22, 0x100, RZ ;  /* 0x0000010016167824 */ /* 0x000fe400078e00ff */
[----:B------:R-:W-:Y:S02]  /*a6b0*/  IMAD.MOV.U32 R14, RZ, RZ, RZ ;  /* 0x000000ffff0e7224 */ /* 0x000fe400078e00ff */
[----:B------:R-:W-:Y:S02]  /*a6c0*/  IMAD.U32 R15, RZ, RZ, UR22 ;  /* 0x00000016ff0f7e24 */ /* 0x000fe4000f8e00ff */
[----:B------:R-:W-:Y:S02]  /*a6d0*/  IMAD.MOV.U32 R3, RZ, RZ, R0 ;  /* 0x000000ffff037224 */ /* 0x000fe400078e0000 */
[----:B------:R-:W-:-:S02]  /*a6e0*/  IMAD.MOV.U32 R4, RZ, RZ, R8 ;  /* 0x000000ffff047224 */ /* 0x000fc400078e0008 */
[----:B------:R-:W-:-:S07]  /*a6f0*/  IMAD.SHL.U32 R11, R7, 0x10, RZ ;  /* 0x00000010070b7824 */ /* 0x000fce00078e00ff */
.L_x_303:
[----:B------:R-:W0:Y:S01]  /*a700*/  S2UR UR4, SR_CgaCtaId ;  /* 0x00000000000479c3 */ /* 0x000e220000008800 */
[----:B------:R-:W-:Y:S02]  /*a710*/  MOV R10, 0x400 ;  /* 0x00000400000a7802 */ /* 0x000fe40000000f00 */
[----:B------:R-:W-:Y:S01]  /*a720*/  SHF.L.U32 R5, R3, 0x1f, RZ ;  /* 0x0000001f03057819 */ /* 0x000fe200000006ff */
[----:B0-----:R-:W-:-:S05]  /*a730*/  IMAD.U32 R7, RZ, RZ, UR4 ;  /* 0x00000004ff077e24 */ /* 0x001fca000f8e00ff */
[----:B------:R-:W-:Y:S02]  /*a740*/  LEA R13, R7, R10, 0x18 ;  /* 0x0000000a070d7211 */ /* 0x000fe400078ec0ff */
[----:B------:R-:W0:Y:S03]  /*a750*/  @!P2 LDC R10, c[0x0][0x500] ;  /* 0x00014000ff0aab82 */ /* 0x000e260000000800 */
[----:B------:R-:W-:-:S04]  /*a760*/  IMAD R12, R4, 0x8, R13 ;  /* 0x00000008040c7824 */ /* 0x000fc800078e020d */
[----:B------:R-:W1:Y:S02]  /*a770*/  SYNCS.PHASECHK.TRANS64.TRYWAIT P1, [R12+URZ+0x58], R5 ;  /* 0x000058050c0075a7 */ /* 0x000e64000802017f */
[----:B-1----:R-:W-:Y:S05]  /*a780*/  @!P1 BRA `(.L_x_300) ;  /* 0x0000001000bc9947 */ /* 0x002fea0003800000 */
.L_x_329:
[----:B-1----:R-:W-:Y:S01]  /*a790*/  PRMT R5, R6, 0x9910, RZ ;  /* 0x0000991006057816 */ /* 0x002fe200000000ff */
[----:B0-----:R0:W-:Y:S03]  /*a7a0*/  @!P2 SYNCS.ARRIVE.TRANS64 RZ, [R12+URZ], R10 ;  /* 0x0000000a0cffa9a7 */ /* 0x0011e6000800003f */
[----:B------:R-:W-:-:S13]  /*a7b0*/  ISETP.NE.AND P1, PT, R5, 0x2, PT ;  /* 0x000000020500780c */ /* 0x000fda0003f25270 */
[----:B0-----:R-:W-:Y:S05]  /*a7c0*/  @P1 BRA `(.L_x_301) ;  /* 0x0000000000041947 */ /* 0x001fea0003800000 */
[----:B------:R-:W-:Y:S01]  /*a7d0*/  BPT.TRAP 0x1 ;  /* 0x000000040000795c */ /* 0x000fe20000300000 */
.L_x_301:
[----:B------:R-:W-:Y:S05]  /*a7e0*/  @P0 BRA `(.L_x_302) ;  /* 0x0000000000040947 */ /* 0x000fea0003800000 */
[----:B------:R-:W-:Y:S01]  /*a7f0*/  BPT.TRAP 0x1 ;  /* 0x000000040000795c */ /* 0x000fe20000300000 */
.L_x_302:
[----:B------:R-:W-:Y:S01]  /*a800*/  IMAD R5, R4, 0x4, R7 ;  /* 0x0000000404057824 */ /* 0x000fe200078e0207 */
[----:B------:R-:W-:Y:S01]  /*a810*/  R2UR UR9, R12 ;  /* 0x000000000c0972ca */ /* 0x000fe200000e0000 */
[----:B------:R-:W-:Y:S01]  /*a820*/  VIADD R15, R15, 0xffffffff ;  /* 0xffffffff0f0f7836 */ /* 0x000fe20000000000 */
[----:B------:R-:W-:Y:S01]  /*a830*/  UIADD3 UR4, UP0, UR20, 0xf0, URZ ;  /* 0x000000f014047890 */ /* 0x000fe2000ff1e03f */
[----:B------:R-:W-:Y:S01]  /*a840*/  IMAD.SHL.U32 R5, R5, 0x200, RZ ;  /* 0x0000020005057824 */ /* 0x000fe200078e00ff */
[----:B------:R-:W-:Y:S01]  /*a850*/  R2UR UR11, R11 ;  /* 0x000000000b0b72ca */ /* 0x000fe200000e0000 */
[----:B------:R-:W-:Y:S01]  /*a860*/  UIADD3 UR24, UP1, UR20, 0x1f0, URZ ;  /* 0x000001f014187890 */ /* 0x000fe2000ff3e03f */
[----:B------:R-:W-:Y:S01]  /*a870*/  R2UR UR10, R14 ;  /* 0x000000000e0a72ca */ /* 0x000fe200000e0000 */
[--C-:B------:R-:W-:Y:S01]  /*a880*/  IMAD R5, R5, 0x2, R13.reuse ;  /* 0x0000000205057824 */ /* 0x100fe200078e020d */
[----:B------:R-:W-:Y:S01]  /*a890*/  R2UR UR12, R2 ;  /* 0x00000000020c72ca */ /* 0x000fe200000e0000 */
[----:B------:R-:W-:Y:S01]  /*a8a0*/  IMAD R13, R4, 0x4000, R13 ;  /* 0x00004000040d7824 */ /* 0x000fe200078e020d */
[----:B------:R-:W-:Y:S01]  /*a8b0*/  R2UR UR18, R22 ;  /* 0x00000000161272ca */ /* 0x000fe200000e0000 */
[----:B------:R-:W-:Y:S01]  /*a8c0*/  VIADD R4, R4, 0x1 ;  /* 0x0000000104047836 */ /* 0x000fe20000000000 */
[----:B------:R-:W-:Y:S01]  /*a8d0*/  R2UR UR5, R5 ;  /* 0x00000000050572ca */ /* 0x000fe200000e0000 */
[----:B------:R-:W-:Y:S01]  /*a8e0*/  UIADD3.X UR25, URZ, UR21, URZ, UP1, !UPT ;  /* 0x000000153f197290 */ /* 0x000fe20008ffe43f */
[----:B------:R-:W-:Y:S01]  /*a8f0*/  R2UR UR8, R13 ;  /* 0x000000000d0872ca */ /* 0x000fe200000e0000 */
[----:B------:R-:W-:Y:S01]  /*a900*/  UMOV UR19, 0xf0000 ;  /* 0x000f000000137882 */ /* 0x000fe20000000000 */
[----:B------:R-:W-:Y:S01]  /*a910*/  ISETP.GT.AND P3, PT, R15, 0x1, PT ;  /* 0x000000010f00780c */ /* 0x000fe20003f64270 */
[----:B------:R-:W-:Y:S01]  /*a920*/  UMOV UR6, 0x0 ;  /* 0x0000000000067882 */ /* 0x000fe20000000000 */
[----:B------:R-:W-:Y:S01]  /*a930*/  UMOV UR7, 0x10000000 ;  /* 0x1000000000077882 */ /* 0x000fe20000000000 */
[----:B------:R-:W-:Y:S01]  /*a940*/  ISETP.NE.AND P1, PT, R4, 0xb, PT ;  /* 0x0000000b0400780c */ /* 0x000fe20003f25270 */
[----:B------:R-:W-:-:S03]  /*a950*/  VIADD R14, R14, 0x20 ;  /* 0x000000200e0e7836 */ /* 0x000fc60000000000 */
[----:B------:R-:W-:Y:S02]  /*a960*/  SEL R10, RZ, 0x1, P1 ;  /* 0x00000001ff0a7807 */ /* 0x000fe40000800000 */
[----:B------:R-:W-:Y:S01]  /*a970*/  UIADD3 UR13, UR5, 0x180, URZ ;  /* 0x00000180050d7890 */ /* 0x000fe2000fffe03f */
[----:B------:R-:W-:Y:S01]  /*a980*/  SEL R4, R4, RZ, P1 ;  /* 0x000000ff04047207 */ /* 0x000fe20000800000 */
[----:B------:R-:W-:Y:S01]  /*a990*/  UIADD3.X UR5, URZ, UR21, URZ, UP0, !UPT ;  /* 0x000000153f057290 */ /* 0x000fe200087fe43f */
[----:B------:R-:W-:Y:S01]  /*a9a0*/  LOP3.LUT R3, R3, R10, RZ, 0x3c, !PT ;  /* 0x0000000a03037212 */ /* 0x000fe200078e3cff */
[----:B------:R-:W-:-:S03]  /*a9b0*/  UIADD3 UR14, UR8, 0xb180, URZ ;  /* 0x0000b180080e7890 */ /* 0x000fc6000fffe03f */
[----:B------:R-:W-:-:S04]  /*a9c0*/  UMOV UR8, UR13 ;  /* 0x0000000d00087c82 */ /* 0x000fc80008000000 */
[----:B------:R0:W-:Y:S02]  /*a9d0*/  UTMALDG.3D.MULTICAST [UR8], [UR4], UR19, desc[UR6] ;  /* 0x00000608040073b4 */ /* 0x0001e40008011813 */
[----:B0-----:R-:W-:Y:S01]  /*a9e0*/  UMOV UR8, UR14 ;  /* 0x0000000e00087c82 */ /* 0x001fe20008000000 */
[----:B------:R-:W-:Y:S02]  /*a9f0*/  UMOV UR11, UR18 ;  /* 0x00000012000b7c82 */ /* 0x000fe40008000000 */
[----:B------:R0:W-:Y:S02]  /*aa00*/  UTMALDG.3D [UR8], [UR24], desc[UR6] ;  /* 0x00000608180075b4 */ /* 0x0001e40008011000 */
[----:B0-----:R-:W-:Y:S05]  /*aa10*/  @P3 BRA `(.L_x_303) ;  /* 0xfffffffc00383947 */ /* 0x001fea000383ffff */
.L_x_299:
[----:B------:R-:W-:Y:S05]  /*aa20*/  BSYNC B1 ;  /* 0x0000000000017941 */ /* 0x000fea0003800000 */
.L_x_298:
[----:B------:R-:W2:Y:S01]  /*aa30*/  LDL.64 R12, [R1] ;  /* 0x00000000010c7983 */ /* 0x000ea20000100a00 */
[----:B------:R-:W-:Y:S01]  /*aa40*/  LOP3.LUT P4, RZ, R9, 0xff, RZ, 0xc0, !PT ;  /* 0x000000ff09ff7812 */ /* 0x000fe2000788c0ff */
[----:B------:R-:W-:Y:S01]  /*aa50*/  VIADD R8, R8, UR40 ;  /* 0x0000002808087c36 */ /* 0x000fe20008000000 */
[----:B------:R-:W-:Y:S01]  /*aa60*/  ULDC.64 UR4, c[0x0][0x650] ;  /* 0x0001940000047ab9 */ /* 0x000fe20000000a00 */
[----:B------:R-:W-:Y:S01]  /*aa70*/  IMAD.U32 R5, RZ, RZ, UR40 ;  /* 0x00000028ff057e24 */ /* 0x000fe2000f8e00ff */
[----:B------:R-:W-:Y:S01]  /*aa80*/  UISETP.GE.U32.AND UP0, UPT, UR40, 0xb, UPT ;  /* 0x0000000b2800788c */ /* 0x000fe2000bf06070 */
[----:B------:R-:W-:Y:S01]  /*aa90*/  BSSY B1, `(.L_x_304) ;  /* 0x000006f000017945 */ /* 0x000fe20003800000 */
[----:B------:R-:W-:Y:S01]  /*aaa0*/  ISETP.GT.U32.AND P1, PT, R8, 0xa, PT ;  /* 0x0000000a0800780c */ /* 0x000fe20003f24070 */
[----:B------:R-:W-:Y:S01]  /*aab0*/  IMAD.MOV.U32 R19, RZ, RZ, -0x1 ;  /* 0xffffffffff137424 */ /* 0x000fe200078e00ff */
[----:B------:R-:W-:Y:S01]  /*aac0*/  PRMT R9, RZ, 0x7610, R9 ;  /* 0x00007610ff097816 */ /* 0x000fe20000000009 */
[----:B------:R-:W-:Y:S01]  /*aad0*/  IMAD.MOV.U32 R22, RZ, RZ, -0x1 ;  /* 0xffffffffff167424 */ /* 0x000fe200078e00ff */
[----:B------:R-:W-:-:S02]  /*aae0*/  ISETP.LT.U32.AND P1, PT, R5, 0xb, P1 ;  /* 0x0000000b0500780c */ /* 0x000fc40000f21070 */
[----:B------:R-:W-:Y:S01]  /*aaf0*/  PLOP3.LUT P3, PT, PT, PT, UP0, 0x80, 0x0 ;  /* 0x000000000000781c */ /* 0x000fe20003f6f008 */
[----:B------:R-:W0:Y:S01]  /*ab00*/  @P4 S2R R7, SR_CgaCtaId ;  /* 0x0000000000074919 */ /* 0x000e220000008800 */
[----:B------:R-:W-:-:S04]  /*ab10*/  @P4 MOV R2, 0x400 ;  /* 0x0000040000024802 */ /* 0x000fc80000000f00 */
[----:B0-----:R-:W-:Y:S01]  /*ab20*/  @P4 LEA R4, R7, R2, 0x18 ;  /* 0x0000000207044211 */ /* 0x001fe200078ec0ff */
[----:B------:R-:W-:-:S03]  /*ab30*/  IMAD.WIDE.U32 R2, R8, -0x45d1745d, RZ ;  /* 0xba2e8ba308027825 */ /* 0x000fc600078e00ff */
[----:B------:R0:W-:Y:S01]  /*ab40*/  @P4 SYNCS.ARRIVE.TRANS64.A1T0 RZ, [R4+URZ+0xe8], RZ ;  /* 0x0000e8ff04ff49a7 */ /* 0x0001e2000810003f */
[----:B------:R-:W-:Y:S01]  /*ab50*/  IMAD.MOV.U32 R2, RZ, RZ, -0x1 ;  /* 0xffffffffff027424 */ /* 0x000fe200078e00ff */
[----:B------:R-:W-:Y:S02]  /*ab60*/  SHF.R.U32.HI R5, RZ, 0x3, R3 ;  /* 0x00000003ff057819 */ /* 0x000fe40000011603 */
[----:B------:R-:W-:-:S03]  /*ab70*/  SEL R3, RZ, 0x1, !P1 ;  /* 0x00000001ff037807 */ /* 0x000fc60004800000 */
[----:B------:R-:W-:Y:S01]  /*ab80*/  IMAD R8, R5, -0xb, R8 ;  /* 0xfffffff505087824 */ /* 0x000fe200078e0208 */
[----:B------:R-:W-:Y:S02]  /*ab90*/  LOP3.LUT R0, R0, R3, RZ, 0x3c, !PT ;  /* 0x0000000300007212 */ /* 0x000fe400078e3cff */
[----:B------:R-:W-:Y:S02]  /*aba0*/  PRMT R3, RZ, 0x7610, R3 ;  /* 0x00007610ff037816 */ /* 0x000fe40000000003 */
[----:B------:R-:W-:Y:S02]  /*abb0*/  @P3 LOP3.LUT R0, R0, 0x1, R5, 0x78, !PT ;  /* 0x0000000100003812 */ /* 0x000fe400078e7805 */
[----:B--2---:R-:W-:-:S04]  /*abc0*/  IADD3 R18, P4, R18, R12, RZ ;  /* 0x0000000c12127210 */ /* 0x004fc80007f9e0ff */
[----:B------:R-:W-:Y:S01]  /*abd0*/  ISETP.GE.U32.AND P1, PT, R18, UR4, PT ;  /* 0x0000000412007c0c */ /* 0x000fe2000bf26070 */
[----:B------:R-:W-:-:S05]  /*abe0*/  IMAD.X R17, R17, 0x1, R23, P4 ;  /* 0x0000000111117824 */ /* 0x000fca00020e0617 */
[----:B------:R-:W-:-:S13]  /*abf0*/  ISETP.GE.U32.AND.EX P1, PT, R17, UR5, PT, P1 ;  /* 0x0000000511007c0c */ /* 0x000fda000bf26110 */
[----:B0-----:R-:W-:Y:S05]  /*ac00*/  @P1 BRA `(.L_x_305) ;  /* 0x00000004005c1947 */ /* 0x001fea0003800000 */
[----:B------:R-:W0:Y:S01]  /*ac10*/  S2R R12, SR_CTAID.X ;  /* 0x00000000000c7919 */ /* 0x000e220000002500 */
[----:B------:R-:W-:Y:S01]  /*ac20*/  ULDC.64 UR4, c[0x0][0x628] ;  /* 0x00018a0000047ab9 */ /* 0x000fe20000000a00 */
[----:B------:R-:W1:Y:S01]  /*ac30*/  LDC R13, c[0x0][0x144] ;  /* 0x00005100ff0d7b82 */ /* 0x000e620000000800 */
[----:B------:R-:W-:Y:S01]  /*ac40*/  ISETP.NE.U32.AND P1, PT, RZ, UR4, PT ;  /* 0x00000004ff007c0c */ /* 0x000fe2000bf25070 */
[----:B------:R-:W2:Y:S01]  /*ac50*/  S2R R10, SR_CTAID.Y ;  /* 0x00000000000a7919 */ /* 0x000ea20000002600 */
[----:B------:R-:W-:Y:S01]  /*ac60*/  ULDC UR7, c[0x0][0x630] ;  /* 0x00018c0000077ab9 */ /* 0x000fe20000000800 */
[----:B------:R-:W-:Y:S01]  /*ac70*/  ULDC UR8, c[0x0][0x150] ;  /* 0x0000540000087ab9 */ /* 0x000fe20000000800 */
[----:B------:R-:W-:Y:S01]  /*ac80*/  ISETP.NE.AND.EX P1, PT, RZ, UR5, PT, P1 ;  /* 0x00000005ff007c0c */ /* 0x000fe2000bf25310 */
[----:B------:R-:W-:Y:S02]  /*ac90*/  IMAD.MOV.U32 R2, RZ, RZ, R18 ;  /* 0x000000ffff027224 */ /* 0x000fe400078e0012 */
[----:B------:R-:W-:Y:S01]  /*aca0*/  IMAD.MOV.U32 R3, RZ, RZ, R17 ;  /* 0x000000ffff037224 */ /* 0x000fe200078e0011 */
[----:B0-----:R-:W-:-:S09]  /*acb0*/  I2FP.F32.U32 R14, R12 ;  /* 0x0000000c000e7245 */ /* 0x001fd20000201000 */
[----:B------:R-:W-:Y:S05]  /*acc0*/  @!P1 BRA `(.L_x_306) ;  /* 0x0000000000289947 */ /* 0x000fea0003800000 */
[----:B------:R-:W-:Y:S02]  /*acd0*/  ULDC UR6, c[0x0][0x634] ;  /* 0x00018d0000067ab9 */ /* 0x000fe40000000800 */
[----:B------:R-:W-:-:S05]  /*ace0*/  IADD3 R3, P1, R18, UR6, RZ ;  /* 0x0000000612037c10 */ /* 0x000fca000ff3e0ff */
[----:B------:R-:W-:-:S04]  /*acf0*/  IMAD.X R11, RZ, RZ, R17, P1 ;  /* 0x000000ffff0b7224 */ /* 0x000fc800008e0611 */
[----:B------:R-:W-:-:S04]  /*ad00*/  IMAD.WIDE.U32 R4, R11, UR4, RZ ;  /* 0x000000040b047c25 */ /* 0x000fc8000f8e00ff */
[----:B------:R-:W-:-:S04]  /*ad10*/  IMAD.WIDE.U32 R4, P1, R3, UR5, R4 ;  /* 0x0000000503047c25 */ /* 0x000fc8000f820004 */
[----:B------:R-:W-:-:S04]  /*ad20*/  IMAD.WIDE.U32 R2, R3, UR4, RZ ;  /* 0x0000000403027c25 */ /* 0x000fc8000f8e00ff */
[----:B------:R-:W-:Y:S01]  /*ad30*/  IMAD.MOV.U32 R2, RZ, RZ, R5 ;  /* 0x000000ffff027224 */ /* 0x000fe200078e0005 */
[----:B------:R-:W-:Y:S01]  /*ad40*/  IADD3 RZ, P3, R3, R4, RZ ;  /* 0x0000000403ff7210 */ /* 0x000fe20007f7e0ff */
[----:B------:R-:W-:-:S04]  /*ad50*/  IMAD.X R3, RZ, RZ, RZ, P1 ;  /* 0x000000ffff037224 */ /* 0x000fc800008e06ff */
[----:B------:R-:W-:-:S08]  /*ad60*/  IMAD.WIDE.U32.X R2, R11, UR5, R2, P3 ;  /* 0x000000050b027c25 */ /* 0x000fd000098e0402 */
.L_x_306:
[----:B------:R-:W-:Y:S01]  /*ad70*/  FMUL R14, R14, UR8 ;  /* 0x000000080e0e7c20 */ /* 0x000fe20008400000 */
[--C-:B------:R-:W-:Y:S01]  /*ad80*/  SHF.R.U64 R11, R2, UR7, R3.reuse ;  /* 0x00000007020b7c19 */ /* 0x100fe20008001203 */
[----:B------:R-:W-:Y:S01]  /*ad90*/  ULDC.64 UR4, c[0x0][0x620] ;  /* 0x0001880000047ab9 */ /* 0x000fe20000000a00 */
[----:B------:R-:W-:Y:S01]  /*ada0*/  SHF.R.U32.HI R2, RZ, UR7, R3 ;  /* 0x00000007ff027c19 */ /* 0x000fe20008011603 */
[----:B------:R-:W-:Y:S01]  /*adb0*/  IMAD.MOV.U32 R3, RZ, RZ, R17 ;  /* 0x000000ffff037224 */ /* 0x000fe200078e0011 */
[----:B------:R-:W-:Y:S01]  /*adc0*/  IADD3 R15, P1, RZ, -R11, RZ ;  /* 0x8000000bff0f7210 */ /* 0x000fe20007f3e0ff */
[----:B------:R-:W0:Y:S01]  /*add0*/  F2I.U32.TRUNC.NTZ R14, R14 ;  /* 0x0000000e000e7305 */ /* 0x000e22000020f000 */
[----:B------:R-:W-:-:S03]  /*ade0*/  ULDC.64 UR6, c[0x0][0x640] ;  /* 0x0001900000067ab9 */ /* 0x000fc60000000a00 */
[----:B------:R-:W-:Y:S01]  /*adf0*/  IMAD.X R2, RZ, RZ, ~R2, P1 ;  /* 0x000000ffff027224 */ /* 0x000fe200008e0e02 */
[----:B------:R-:W-:-:S03]  /*ae00*/  ISETP.NE.U32.AND P1, PT, RZ, UR6, PT ;  /* 0x00000006ff007c0c */ /* 0x000fc6000bf25070 */
[----:B------:R-:W-:Y:S01]  /*ae10*/  IMAD R2, R2, UR4, RZ ;  /* 0x0000000402027c24 */ /* 0x000fe2000f8e02ff */
[----:B------:R-:W-:-:S03]  /*ae20*/  ISETP.NE.AND.EX P1, PT, RZ, UR7, PT, P1 ;  /* 0x00000007ff007c0c */ /* 0x000fc6000bf25310 */
[C---:B------:R-:W-:Y:S01]  /*ae30*/  IMAD R5, R15.reuse, UR5, R2 ;  /* 0x000000050f057c24 */ /* 0x040fe2000f8e0202 */
[----:B------:R-:W-:Y:S01]  /*ae40*/  ULDC UR5, c[0x0][0x154] ;  /* 0x0000550000057ab9 */ /* 0x000fe20000000800 */
[----:B------:R-:W-:Y:S02]  /*ae50*/  IMAD.MOV.U32 R2, RZ, RZ, R18 ;  /* 0x000000ffff027224 */ /* 0x000fe400078e0012 */
[----:B0-----:R-:W-:Y:S02]  /*ae60*/  IMAD.MOV R4, RZ, RZ, -R14 ;  /* 0x000000ffff047224 */ /* 0x001fe400078e0a0e */
[----:B------:R-:W-:Y:S01]  /*ae70*/  IMAD.WIDE.U32 R2, R15, UR4, R2 ;  /* 0x000000040f027c25 */ /* 0x000fe2000f8e0002 */
[----:B------:R-:W-:-:S03]  /*ae80*/  ULDC UR4, c[0x0][0x618] ;  /* 0x0001860000047ab9 */ /* 0x000fc60000000800 */
[----:B-1----:R-:W-:Y:S01]  /*ae90*/  IMAD R12, R13, R4, R12 ;  /* 0x000000040d0c7224 */ /* 0x002fe200078e020c */
[----:B--2---:R-:W-:Y:S01]  /*aea0*/  I2FP.F32.U32 R4, R10 ;  /* 0x0000000a00047245 */ /* 0x004fe20000201000 */
[----:B------:R-:W0:Y:S01]  /*aeb0*/  LDC R13, c[0x0][0x148] ;  /* 0x00005200ff0d7b82 */ /* 0x000e220000000800 */
[----:B------:R-:W-:-:S03]  /*aec0*/  IMAD.IADD R3, R3, 0x1, R5 ;  /* 0x0000000103037824 */ /* 0x000fc600078e0205 */
[----:B------:R-:W-:Y:S02]  /*aed0*/  FMUL R4, R4, UR5 ;  /* 0x0000000504047c20 */ /* 0x000fe40008400000 */
[--C-:B------:R-:W-:Y:S02]  /*aee0*/  SHF.R.U64 R14, R2, UR4, R3.reuse ;  /* 0x00000004020e7c19 */ /* 0x100fe40008001203 */
[----:B------:R-:W-:Y:S01]  /*aef0*/  SHF.R.U32.HI R3, RZ, UR4, R3 ;  /* 0x00000004ff037c19 */ /* 0x000fe20008011603 */
[----:B------:R1:W2:Y:S01]  /*af00*/  F2I.U32.TRUNC.NTZ R20, R4 ;  /* 0x0000000400147305 */ /* 0x0002a2000020f000 */
[----:B------:R-:W-:Y:S02]  /*af10*/  ULDC UR4, c[0x0][0x608] ;  /* 0x0001820000047ab9 */ /* 0x000fe40000000800 */
[--C-:B------:R-:W-:Y:S02]  /*af20*/  SHF.R.U64 R19, R14, UR4, R3.reuse ;  /* 0x000000040e137c19 */ /* 0x100fe40008001203 */
[----:B------:R-:W-:Y:S01]  /*af30*/  SHF.R.U32.HI R2, RZ, UR4, R3 ;  /* 0x00000004ff027c19 */ /* 0x000fe20008011603 */
[----:B------:R-:W-:-:S03]  /*af40*/  ULDC UR4, c[0x0][0x658] ;  /* 0x0001960000047ab9 */ /* 0x000fc60000000800 */
[--C-:B------:R-:W-:Y:S02]  /*af50*/  SHF.R.U64 R15, R19, UR4, R2.reuse ;  /* 0x00000004130f7c19 */ /* 0x100fe40008001202 */
[----:B------:R-:W-:-:S03]  /*af60*/  SHF.R.U32.HI R21, RZ, UR4, R2 ;  /* 0x00000004ff157c19 */ /* 0x000fc60008011602 */
[----:B------:R-:W-:Y:S02]  /*af70*/  IMAD.MOV.U32 R2, RZ, RZ, R15 ;  /* 0x000000ffff027224 */ /* 0x000fe400078e000f */
[----:B------:R-:W-:Y:S01]  /*af80*/  IMAD.MOV.U32 R3, RZ, RZ, R21 ;  /* 0x000000ffff037224 */ /* 0x000fe200078e0015 */
[----:B-12---:R-:W-:Y:S06]  /*af90*/  @!P1 BRA `(.L_x_307) ;  /* 0x0000000000289947 */ /* 0x006fec0003800000 */
        /* <DEDUP_REMOVED lines=10> */
.L_x_307:
[----:B------:R-:W1:Y:S01]  /*b040*/  LDC R4, c[0x0][0x65c] ;  /* 0x00019700ff047b82 */ /* 0x000e620000000800 */
[----:B------:R-:W-:Y:S01]  /*b050*/  ULDC UR4, c[0x0][0x648] ;  /* 0x0001920000047ab9 */ /* 0x000fe20000000800 */
[----:B------:R-:W-:Y:S01]  /*b060*/  LOP3.LUT R19, R19, UR16, RZ, 0xc0, !PT ;  /* 0x0000001013137c12 */ /* 0x000fe2000f8ec0ff */
[----:B------:R-:W-:Y:S01]  /*b070*/  IMAD.MOV R20, RZ, RZ, -R20 ;  /* 0x000000ffff147224 */ /* 0x000fe200078e0a14 */
[----:B------:R-:W-:Y:S01]  /*b080*/  SHF.R.U64 R2, R2, UR4, R3 ;  /* 0x0000000402027c19 */ /* 0x000fe20008001203 */
[----:B------:R-:W-:Y:S01]  /*b090*/  ULDC UR4, c[0x0][0x638] ;  /* 0x00018e0000047ab9 */ /* 0x000fe20000000800 */
[----:B------:R-:W-:Y:S01]  /*b0a0*/  LOP3.LUT R14, R14, UR15, RZ, 0xc0, !PT ;  /* 0x0000000f0e0e7c12 */ /* 0x000fe2000f8ec0ff */
[----:B------:R-:W-:Y:S01]  /*b0b0*/  ULDC UR5, c[0x0][0x610] ;  /* 0x0001840000057ab9 */ /* 0x000fe20000000800 */
[----:B------:R-:W-:Y:S02]  /*b0c0*/  IMAD.MOV.U32 R3, RZ, RZ, 0x1 ;  /* 0x00000001ff037424 */ /* 0x000fe400078e00ff */
[----:B------:R-:W-:Y:S01]  /*b0d0*/  IMAD R19, R2, UR17, R19 ;  /* 0x0000001102137c24 */ /* 0x000fe2000f8e0213 */
[----:B-1----:R-:W-:Y:S01]  /*b0e0*/  ISETP.NE.AND P1, PT, R4, 0x1, PT ;  /* 0x000000010400780c */ /* 0x002fe20003f25270 */
[----:B------:R-:W-:-:S02]  /*b0f0*/  IMAD.MOV R4, RZ, RZ, -R2 ;  /* 0x000000ffff047224 */ /* 0x000fc400078e0a02 */
[----:B------:R-:W-:Y:S02]  /*b100*/  IMAD.MOV.U32 R2, RZ, RZ, R11 ;  /* 0x000000ffff027224 */ /* 0x000fe400078e000b */
[----:B------:R-:W-:Y:S01]  /*b110*/  IMAD R15, R4, UR4, R15 ;  /* 0x00000004040f7c24 */ /* 0x000fe2000f8e020f */
[----:B------:R-:W-:-:S03]  /*b120*/  ULDC UR4, c[0x0][0x600] ;  /* 0x0001800000047ab9 */ /* 0x000fc60000000800 */
[----:B------:R-:W-:-:S04]  /*b130*/  IMAD R15, R15, UR4, R14 ;  /* 0x000000040f0f7c24 */ /* 0x000fc8000f8e020e */
[----:B0-----:R-:W-:-:S04]  /*b140*/  @P1 IMAD R12, R13, R20, R10 ;  /* 0x000000140d0c1224 */ /* 0x001fc800078e020a */
[----:B------:R-:W-:-:S05]  /*b150*/  IMAD R12, R19, UR5, R12 ;  /* 0x00000005130c7c24 */ /* 0x000fca000f8e020c */
[----:B------:R-:W-:Y:S02]  /*b160*/  SEL R22, R15, R12, !P1 ;  /* 0x0000000c0f167207 */ /* 0x000fe40004800000 */
[----:B------:R-:W-:-:S07]  /*b170*/  SEL R19, R12, R15, !P1 ;  /* 0x0000000f0c137207 */ /* 0x000fce0004800000 */
.L_x_305:
[----:B------:R-:W-:Y:S05]  /*b180*/  BSYNC B1 ;  /* 0x0000000000017941 */ /* 0x000fea0003800000 */
.L_x_304:
[----:B------:R-:W-:-:S13]  /*b190*/  LOP3.LUT P1, RZ, R3, 0xff, RZ, 0xc0, !PT ;  /* 0x000000ff03ff7812 */ /* 0x000fda000782c0ff */
[----:B------:R-:W-:Y:S05]  /*b1a0*/  @P1 BRA `(.L_x_308) ;  /* 0xfffffff4001c1947 */ /* 0x000fea000383ffff */
[----:B------:R-:W-:Y:S05]  /*b1b0*/  BSYNC B0 ;  /* 0x0000000000007941 */ /* 0x000fea0003800000 */
.L_x_296:
[----:B------:R-:W-:-:S03]  /*b1c0*/  UMOV UR4, 0xffffffff ;  /* 0xffffffff00047882 */ /* 0x000fc60000000000 */
[----:B------:R-:W-:Y:S05]  /*b1d0*/  BRA.DIV UR4, `(.L_x_309) ;  /* 0x0000000a043c7947 */ /* 0x000fea000b800000 */
[----:B------:R-:W-:-:S13]  /*b1e0*/  ELECT P6, URZ, PT ;  /* 0x00000000003f782f */ /* 0x000fda00038c0000 */
.L_x_332:
[----:B------:R-:W-:Y:S04]  /*b1f0*/  BSSY B0, `(.L_x_310) ;  /* 0x000006a000007945 */ /* 0x000fe80003800000 */
[----:B------:R-:W-:Y:S05]  /*b200*/  @!P6 BRA `(.L_x_311) ;  /* 0x0000000400a0e947 */ /* 0x000fea0003800000 */
[----:B------:R-:W-:-:S04]  /*b210*/  LOP3.LUT R16, R16, 0x2, RZ, 0xfc, !PT ;  /* 0x0000000210107812 */ /* 0x000fc800078efcff */
[----:B------:R-:W-:-:S13]  /*b220*/  ISETP.NE.AND P0, PT, R16, 0x3, PT ;  /* 0x000000031000780c */ /* 0x000fda0003f05270 */
[----:B------:R-:W-:Y:S05]  /*b230*/  @!P0 BRA `(.L_x_312) ;  /* 0x0000000000048947 */ /* 0x000fea0003800000 */
[----:B------:R-:W-:Y:S01]  /*b240*/  BPT.TRAP 0x1 ;  /* 0x000000040000795c */ /* 0x000fe20000300000 */
.L_x_312:
[----:B------:R-:W0:Y:S01]  /*b250*/  S2R R3, SR_CgaCtaId ;  /* 0x0000000000037919 */ /* 0x000e220000008800 */
[----:B------:R-:W-:-:S04]  /*b260*/  MOV R2, 0x400 ;  /* 0x0000040000027802 */ /* 0x000fc80000000f00 */
[----:B0-----:R-:W-:Y:S02]  /*b270*/  LEA R3, R3, R2, 0x18 ;  /* 0x0000000203037211 */ /* 0x001fe400078ec0ff */
[----:B------:R-:W-:-:S03]  /*b280*/  SHF.L.U32 R2, R0, 0x1f, RZ ;  /* 0x0000001f00027819 */ /* 0x000fc600000006ff */
[----:B------:R-:W-:-:S04]  /*b290*/  VIADD R3, R3, 0x58 ;  /* 0x0000005803037836 */ /* 0x000fc80000000000 */
[C---:B------:R-:W-:Y:S02]  /*b2a0*/  IMAD R7, R8.reuse, 0x8, R3 ;  /* 0x0000000808077824 */ /* 0x040fe400078e0203 */
[----:B------:R-:W-:Y:S02]  /*b2b0*/  VIADD R8, R8, 0x1 ;  /* 0x0000000108087836 */ /* 0x000fe40000000000 */
[----:B------:R-:W0:Y:S03]  /*b2c0*/  SYNCS.PHASECHK.TRANS64.TRYWAIT P0, [R7+URZ], R2 ;  /* 0x00000002070075a7 */ /* 0x000e26000800017f */
[----:B------:R-:W-:-:S04]  /*b2d0*/  ISETP.NE.AND P1, PT, R8, 0xb, PT ;  /* 0x0000000b0800780c */ /* 0x000fc80003f25270 */
[----:B------:R-:W-:Y:S02]  /*b2e0*/  SEL R5, RZ, 0x1, P1 ;  /* 0x00000001ff057807 */ /* 0x000fe40000800000 */
[----:B------:R-:W-:Y:S02]  /*b2f0*/  SEL R8, R8, RZ, P1 ;  /* 0x000000ff08087207 */ /* 0x000fe40000800000 */
[----:B------:R-:W-:-:S03]  /*b300*/  LOP3.LUT R5, R0, R5, RZ, 0x3c, !PT ;  /* 0x0000000500057212 */ /* 0x000fc600078e3cff */
[----:B------:R-:W-:Y:S01]  /*b310*/  IMAD R9, R8, 0x8, R3 ;  /* 0x0000000808097824 */ /* 0x000fe200078e0203 */
[----:B------:R-:W-:Y:S01]  /*b320*/  SHF.L.U32 R4, R5, 0x1f, RZ ;  /* 0x0000001f05047819 */ /* 0x000fe200000006ff */
[----:B0-----:R-:W-:Y:S06]  /*b330*/  @!P0 BRA `(.L_x_313) ;  /* 0x0000000800048947 */ /* 0x001fec0003800000 */
.L_x_333:
[----:B------:R-:W1:Y:S01]  /*b340*/  SYNCS.PHASECHK.TRANS64.TRYWAIT P0, [R9+URZ], R4 ;  /* 0x00000004090075a7 */ /* 0x000e62000800017f */
[----:B------:R-:W-:-:S05]  /*b350*/  VIADD R0, R8, 0x1 ;  /* 0x0000000108007836 */ /* 0x000fca0000000000 */
[----:B------:R-:W-:-:S04]  /*b360*/  ISETP.NE.AND P1, PT, R0, 0xb, PT ;  /* 0x0000000b0000780c */ /* 0x000fc80003f25270 */
[----:B0-----:R-:W-:Y:S02]  /*b370*/  SEL R2, RZ, 0x1, P1 ;  /* 0x00000001ff027807 */ /* 0x001fe40000800000 */
[----:B------:R-:W-:Y:S02]  /*b380*/  SEL R0, R0, RZ, P1 ;  /* 0x000000ff00007207 */ /* 0x000fe40000800000 */
[----:B------:R-:W-:-:S03]  /*b390*/  LOP3.LUT R7, R5, R2, RZ, 0x3c, !PT ;  /* 0x0000000205077212 */ /* 0x000fc600078e3cff */
[----:B------:R-:W-:Y:S01]  /*b3a0*/  IMAD R6, R0, 0x8, R3 ;  /* 0x0000000800067824 */ /* 0x000fe200078e0203 */
[----:B------:R-:W-:Y:S01]  /*b3b0*/  SHF.L.U32 R5, R7, 0x1f, RZ ;  /* 0x0000001f07057819 */ /* 0x000fe200000006ff */
[----:B-1----:R-:W-:Y:S06]  /*b3c0*/  @!P0 BRA `(.L_x_314) ;  /* 0x0000000400f48947 */ /* 0x002fec0003800000 */
.L_x_334:
[----:B------:R-:W1:Y:S01]  /*b3d0*/  SYNCS.PHASECHK.TRANS64.TRYWAIT P0, [R6+URZ], R5 ;  /* 0x00000005060075a7 */ /* 0x000e62000800017f */
[----:B------:R-:W-:-:S05]  /*b3e0*/  VIADD R0, R0, 0x1 ;  /* 0x0000000100007836 */ /* 0x000fca0000000000 */
[----:B------:R-:W-:-:S04]  /*b3f0*/  ISETP.NE.AND P1, PT, R0, 0xb, PT ;  /* 0x0000000b0000780c */ /* 0x000fc80003f25270 */
[----:B------:R-:W-:Y:S02]  /*b400*/  SEL R2, RZ, 0x1, P1 ;  /* 0x00000001ff027807 */ /* 0x000fe40000800000 */
[----:B------:R-:W-:Y:S02]  /*b410*/  SEL R0, R0, RZ, P1 ;  /* 0x000000ff00007207 */ /* 0x000fe40000800000 */
[----:B------:R-:W-:-:S03]  /*b420*/  LOP3.LUT R7, R7, R2, RZ, 0x3c, !PT ;  /* 0x0000000207077212 */ /* 0x000fc600078e3cff */
[----:B0-----:R-:W-:Y:S01]  /*b430*/  IMAD R9, R0, 0x8, R3 ;  /* 0x0000000800097824 */ /* 0x001fe200078e0203 */
[----:B------:R-:W-:Y:S01]  /*b440*/  SHF.L.U32 R4, R7, 0x1f, RZ ;  /* 0x0000001f07047819 */ /* 0x000fe200000006ff */
[----:B-1----:R-:W-:Y:S06]  /*b450*/  @!P0 BRA `(.L_x_315) ;  /* 0x0000000400e48947 */ /* 0x002fec0003800000 */
.L_x_335:
        /* <DEDUP_REMOVED lines=9> */
.L_x_336:
        /* <DEDUP_REMOVED lines=9> */
.L_x_337:
        /* <DEDUP_REMOVED lines=9> */
.L_x_338:
        /* <DEDUP_REMOVED lines=9> */
.L_x_339:
        /* <DEDUP_REMOVED lines=9> */
.L_x_340:
        /* <DEDUP_REMOVED lines=9> */
.L_x_341:
[----:B------:R-:W1:Y:S01]  /*b7c0*/  SYNCS.PHASECHK.TRANS64.TRYWAIT P0, [R9+URZ], R4 ;  /* 0x00000004090075a7 */ /* 0x000e62000800017f */
[----:B------:R-:W-:-:S05]  /*b7d0*/  VIADD R0, R0, 0x1 ;  /* 0x0000000100007836 */ /* 0x000fca0000000000 */
[----:B------:R-:W-:-:S04]  /*b7e0*/  ISETP.NE.AND P1, PT, R0, 0xb, PT ;  /* 0x0000000b0000780c */ /* 0x000fc80003f25270 */
[----:B------:R-:W-:Y:S02]  /*b7f0*/  SEL R2, RZ, 0x1, P1 ;  /* 0x00000001ff027807 */ /* 0x000fe40000800000 */
[----:B------:R-:W-:Y:S02]  /*b800*/  SEL R0, R0, RZ, P1 ;  /* 0x000000ff00007207 */ /* 0x000fe40000800000 */
[----:B------:R-:W-:Y:S01]  /*b810*/  LOP3.LUT R2, R7, R2, RZ, 0x3c, !PT ;  /* 0x0000000207027212 */ /* 0x000fe200078e3cff */
[----:B-1----:R-:W-:Y:S06]  /*b820*/  @!P0 BRA `(.L_x_322) ;  /* 0x00000004007c8947 */ /* 0x002fec0003800000 */
.L_x_342:
[----:B------:R-:W-:Y:S01]  /*b830*/  IMAD R3, R0, 0x8, R3 ;  /* 0x0000000800037824 */ /* 0x000fe200078e0203 */
[----:B------:R-:W-:-:S07]  /*b840*/  SHF.L.U32 R0, R2, 0x1f, RZ ;  /* 0x0000001f02007819 */ /* 0x000fce00000006ff */
.L_x_323:
[----:B--2---:R2:W3:Y:S02]  /*b850*/  SYNCS.PHASECHK.TRANS64.TRYWAIT P0, [R3+URZ], R0 ;  /* 0x00000000030075a7 */ /* 0x0044e4000800017f */
[----:B---3--:R-:W-:Y:S05]  /*b860*/  @!P0 NANOSLEEP.SYNCS 0x989680 ;  /* 0x009896800000895d */ /* 0x008fea0003900000 */
[----:B------:R-:W3:Y:S02]  /*b870*/  @!P0 SYNCS.PHASECHK.TRANS64 P0, [R3+URZ], R0 ;  /* 0x00000000030085a7 */ /* 0x000ee4000800007f */
[----:B---3--:R-:W-:Y:S05]  /*b880*/  @!P0 BRA `(.L_x_323) ;  /* 0xfffffffc00f08947 */ /* 0x008fea000383ffff */
.L_x_311:
[----:B------:R-:W-:Y:S05]  /*b890*/  BSYNC B0 ;  /* 0x0000000000007941 */ /* 0x000fea0003800000 */
.L_x_310:
[----:B------:R-:W-:Y:S05]  /*b8a0*/  EXIT ;  /* 0x000000000000794d */ /* 0x000fea0003800000 */
.L_x_20:
[----:B-1----:R1:W2:Y:S02]  /*b8b0*/  SYNCS.PHASECHK.TRANS64.TRYWAIT P0, [R161+URZ], R0 ;  /* 0x00000000a10075a7 */ /* 0x0022a4000800017f */
[----:B--2---:R-:W-:Y:S05]  /*b8c0*/  @!P0 NANOSLEEP.SYNCS 0x989680 ;  /* 0x009896800000895d */ /* 0x004fea0003900000 */
[----:B------:R-:W2:Y:S02]  /*b8d0*/  @!P0 SYNCS.PHASECHK.TRANS64 P0, [R161+URZ], R0 ;  /* 0x00000000a10085a7 */ /* 0x000ea4000800007f */
[----:B--2---:R-:W-:Y:S05]  /*b8e0*/  @!P0 BRA `(.L_x_20) ;  /* 0xfffffffc00f08947 */ /* 0x004fea000383ffff */
[----:B------:R-:W-:Y:S05]  /*b8f0*/  BRA `(.L_x_324) ;  /* 0xffffff5c00a07947 */ /* 0x000fea000383ffff */
.L_x_25:
[----:B--2---:R2:W3:Y:S02]  /*b900*/  SYNCS.PHASECHK.TRANS64.TRYWAIT P1, [R3+URZ], R0 ;  /* 0x00000000030075a7 */ /* 0x0044e4000802017f */
[----:B---3--:R-:W-:Y:S05]  /*b910*/  @!P1 NANOSLEEP.SYNCS 0x989680 ;  /* 0x009896800000995d */ /* 0x008fea0003900000 */
[----:B------:R-:W3:Y:S02]  /*b920*/  @!P1 SYNCS.PHASECHK.TRANS64 P1, [R3+URZ], R0 ;  /* 0x00000000030095a7 */ /* 0x000ee4000802007f */
[----:B---3--:R-:W-:Y:S05]  /*b930*/  @!P1 BRA `(.L_x_25) ;  /* 0xfffffffc00f09947 */ /* 0x008fea000383ffff */
[----:B------:R-:W-:Y:S05]  /*b940*/  BRA `(.L_x_24) ;  /* 0xffffff60000c7947 */ /* 0x000fea000383ffff */
.L_x_30:
[----:B--2---:R-:W-:-:S04]  /*b950*/  IMAD.U32 R5, RZ, RZ, UR4 ;  /* 0x00000004ff057e24 */ /* 0x004fc8000f8e00ff */
[----:B------:R2:W3:Y:S03]  /*b960*/  SYNCS.PHASECHK.TRANS64.TRYWAIT P1, [R5+URZ], R4 ;  /* 0x00000004050075a7 */ /* 0x0004e6000802017f */
[----:B---3--:R-:W-:Y:S05]  /*b970*/  @!P1 NANOSLEEP.SYNCS 0x989680 ;  /* 0x009896800000995d */ /* 0x008fea0003900000 */
[----:B------:R-:W3:Y:S02]  /*b980*/  @!P1 SYNCS.PHASECHK.TRANS64 P1, [R5+URZ], R4 ;  /* 0x00000004050095a7 */ /* 0x000ee4000802007f */
[----:B---3--:R-:W-:Y:S05]  /*b990*/  @!P1 BRA `(.L_x_30) ;  /* 0xfffffffc00ec9947 */ /* 0x008fea000383ffff */
[----:B------:R-:W-:Y:S05]  /*b9a0*/  BRA `(.L_x_29) ;  /* 0xffffff6000a07947 */ /* 0x000fea000383ffff */
.L_x_36:
[----:B-1----:R1:W2:Y:S02]  /*b9b0*/  SYNCS.PHASECHK.TRANS64.TRYWAIT P0, [R161+URZ+0x10], R0 ;  /* 0x00001000a10075a7 */ /* 0x0022a4000800017f */
[----:B--2---:R-:W-:Y:S05]  /*b9c0*/  @!P0 NANOSLEEP.SYNCS 0x989680 ;  /* 0x009896800000895d */ /* 0x004fea0003900000 */
[----:B------:R-:W2:Y:S02]  /*b9d0*/  @!P0 SYNCS.PHASECHK.TRANS64 P0, [R161+URZ+0x10], R0 ;  /* 0x00001000a10085a7 */ /* 0x000ea4000800007f */
[----:B--2---:R-:W-:Y:S05]  /*b9e0*/  @!P0 BRA `(.L_x_36) ;  /* 0xfffffffc00f08947 */ /* 0x004fea000383ffff */
[----:B------:R-:W-:Y:S05]  /*b9f0*/  BRA `(.L_x_325) ;  /* 0xffffff6400b07947 */ /* 0x000fea000383ffff */
.L_x_297:
[----:B------:R-:W-:Y:S01]  /*ba00*/  BSSY B1, `(.L_x_326) ;  /* 0x0000006000017945 */ /* 0x000fe20003800000 */
[----:B------:R-:W-:-:S07]  /*ba10*/  IMAD.MOV.U32 R15, RZ, RZ, -0x1 ;  /* 0xffffffffff0f7424 */ /* 0x000fce00078e00ff */
[----:B-----5:R-:W-:Y:S05]  /*ba20*/  WARPSYNC.COLLECTIVE R15, `(.L_x_327) ;  /* 0x000000000f0c7348 */ /* 0x020fea0003c00000 */
[----:B------:R-:W-:Y:S02]  /*ba30*/  ELECT P6, UR62, PT ;  /* 0x00000000003e782f */ /* 0x000fe400038c0000 */
[----:B------:R-:W-:Y:S01]  /*ba40*/  MOV R14, UR62 ;  /* 0x0000003e000e7c02 */ /* 0x000fe20008000f00 */
[----:B-----5:R-:W-:Y:S10]  /*ba50*/  ENDCOLLECTIVE ;  /* 0x000000000000791b */ /* 0x020ff40003800000 */
.L_x_327:
[----:B------:R-:W-:Y:S05]  /*ba60*/  BSYNC B1 ;  /* 0x0000000000017941 */ /* 0x000fea0003800000 */
.L_x_326:
[----:B------:R-:W-:Y:S05]  /*ba70*/  BRA `(.L_x_328) ;  /* 0xffffffe800f47947 */ /* 0x000fea000383ffff */
.L_x_300:
[----:B-1----:R1:W2:Y:S02]  /*ba80*/  SYNCS.PHASECHK.TRANS64.TRYWAIT P1, [R12+URZ+0x58], R5 ;  /* 0x000058050c0075a7 */ /* 0x0022a4000802017f */
[----:B--2---:R-:W-:Y:S05]  /*ba90*/  @!P1 NANOSLEEP.SYNCS 0x989680 ;  /* 0x009896800000995d */ /* 0x004fea0003900000 */
[----:B------:R-:W2:Y:S02]  /*baa0*/  @!P1 SYNCS.PHASECHK.TRANS64 P1, [R12+URZ+0x58], R5 ;  /* 0x000058050c0095a7 */ /* 0x000ea4000802007f */
[----:B--2---:R-:W-:Y:S05]  /*bab0*/  @!P1 BRA `(.L_x_300) ;  /* 0xfffffffc00f09947 */ /* 0x004fea000383ffff */
[----:B------:R-:W-:Y:S05]  /*bac0*/  BRA `(.L_x_329) ;  /* 0xffffffec00307947 */ /* 0x000fea000383ffff */
.L_x_309:
[----:B------:R-:W-:Y:S01]  /*bad0*/  BSSY B0, `(.L_x_330) ;  /* 0x0000006000007945 */ /* 0x000fe20003800000 */
[----:B------:R-:W-:-:S07]  /*bae0*/  IMAD.MOV.U32 R15, RZ, RZ, -0x1 ;  /* 0xffffffffff0f7424 */ /* 0x000fce00078e00ff */
[----:B-----5:R-:W-:Y:S05]  /*baf0*/  WARPSYNC.COLLECTIVE R15, `(.L_x_331) ;  /* 0x000000000f0c7348 */ /* 0x020fea0003c00000 */
[----:B------:R-:W-:Y:S02]  /*bb00*/  ELECT P6, UR62, PT ;  /* 0x00000000003e782f */ /* 0x000fe400038c0000 */
[----:B------:R-:W-:Y:S01]  /*bb10*/  MOV R14, UR62 ;  /* 0x0000003e000e7c02 */ /* 0x000fe20008000f00 */
[----:B-----5:R-:W-:Y:S10]  /*bb20*/  ENDCOLLECTIVE ;  /* 0x000000000000791b */ /* 0x020ff40003800000 */
.L_x_331:
[----:B------:R-:W-:Y:S05]  /*bb30*/  BSYNC B0 ;  /* 0x0000000000007941 */ /* 0x000fea0003800000 */
.L_x_330:
[----:B------:R-:W-:Y:S05]  /*bb40*/  BRA `(.L_x_332) ;  /* 0xfffffff400a87947 */ /* 0x000fea000383ffff */
.L_x_313:
[----:B0-----:R0:W1:Y:S02]  /*bb50*/  SYNCS.PHASECHK.TRANS64.TRYWAIT P0, [R7+URZ], R2 ;  /* 0x00000002070075a7 */ /* 0x001064000800017f */
[----:B-1----:R-:W-:Y:S05]  /*bb60*/  @!P0 NANOSLEEP.SYNCS 0x989680 ;  /* 0x009896800000895d */ /* 0x002fea0003900000 */
[----:B------:R-:W1:Y:S02]  /*bb70*/  @!P0 SYNCS.PHASECHK.TRANS64 P0, [R7+URZ], R2 ;  /* 0x00000002070085a7 */ /* 0x000e64000800007f */
[----:B-1----:R-:W-:Y:S05]  /*bb80*/  @!P0 BRA `(.L_x_313) ;  /* 0xfffffffc00f08947 */ /* 0x002fea000383ffff */
[----:B------:R-:W-:Y:S05]  /*bb90*/  BRA `(.L_x_333) ;  /* 0xfffffff400e87947 */ /* 0x000fea000383ffff */
.L_x_314:
[----:B0-----:R0:W1:Y:S02]  /*bba0*/  SYNCS.PHASECHK.TRANS64.TRYWAIT P0, [R9+URZ], R4 ;  /* 0x00000004090075a7 */ /* 0x001064000800017f */
[----:B-1----:R-:W-:Y:S05]  /*bbb0*/  @!P0 NANOSLEEP.SYNCS 0x989680 ;  /* 0x009896800000895d */ /* 0x002fea0003900000 */
[----:B------:R-:W1:Y:S02]  /*bbc0*/  @!P0 SYNCS.PHASECHK.TRANS64 P0, [R9+URZ], R4 ;  /* 0x00000004090085a7 */ /* 0x000e64000800007f */
[----:B-1----:R-:W-:Y:S05]  /*bbd0*/  @!P0 BRA `(.L_x_314) ;  /* 0xfffffffc00f08947 */ /* 0x002fea000383ffff */
[----:B------:R-:W-:Y:S05]  /*bbe0*/  BRA `(.L_x_334) ;  /* 0xfffffff400f87947 */ /* 0x000fea000383ffff */
.L_x_315:
[----:B0-----:R0:W1:Y:S02]  /*bbf0*/  SYNCS.PHASECHK.TRANS64.TRYWAIT P0, [R6+URZ], R5 ;  /* 0x00000005060075a7 */ /* 0x001064000800017f */
[----:B-1----:R-:W-:Y:S05]  /*bc00*/  @!P0 NANOSLEEP.SYNCS 0x989680 ;  /* 0x009896800000895d */ /* 0x002fea0003900000 */
[----:B------:R-:W1:Y:S02]  /*bc10*/  @!P0 SYNCS.PHASECHK.TRANS64 P0, [R6+URZ], R5 ;  /* 0x00000005060085a7 */ /* 0x000e64000800007f */
[----:B-1----:R-:W-:Y:S05]  /*bc20*/  @!P0 BRA `(.L_x_315) ;  /* 0xfffffffc00f08947 */ /* 0x002fea000383ffff */
[----:B------:R-:W-:Y:S05]  /*bc30*/  BRA `(.L_x_335) ;  /* 0xfffffff800087947 */ /* 0x000fea000383ffff */
.L_x_316:
[----:B0-----:R0:W1:Y:S02]  /*bc40*/  SYNCS.PHASECHK.TRANS64.TRYWAIT P0, [R9+URZ], R4 ;  /* 0x00000004090075a7 */ /* 0x001064000800017f */
[----:B-1----:R-:W-:Y:S05]  /*bc50*/  @!P0 NANOSLEEP.SYNCS 0x989680 ;  /* 0x009896800000895d */ /* 0x002fea0003900000 */
[----:B------:R-:W1:Y:S02]  /*bc60*/  @!P0 SYNCS.PHASECHK.TRANS64 P0, [R9+URZ], R4 ;  /* 0x00000004090085a7 */ /* 0x000e64000800007f */
[----:B-1----:R-:W-:Y:S05]  /*bc70*/  @!P0 BRA `(.L_x_316) ;  /* 0xfffffffc00f08947 */ /* 0x002fea000383ffff */
[----:B------:R-:W-:Y:S05]  /*bc80*/  BRA `(.L_x_336) ;  /* 0xfffffff800187947 */ /* 0x000fea000383ffff */
.L_x_317:
[----:B0-----:R0:W1:Y:S02]  /*bc90*/  SYNCS.PHASECHK.TRANS64.TRYWAIT P0, [R6+URZ], R5 ;  /* 0x00000005060075a7 */ /* 0x001064000800017f */
[----:B-1----:R-:W-:Y:S05]  /*bca0*/  @!P0 NANOSLEEP.SYNCS 0x989680 ;  /* 0x009896800000895d */ /* 0x002fea0003900000 */
[----:B------:R-:W1:Y:S02]  /*bcb0*/  @!P0 SYNCS.PHASECHK.TRANS64 P0, [R6+URZ], R5 ;  /* 0x00000005060085a7 */ /* 0x000e64000800007f */
[----:B-1----:R-:W-:Y:S05]  /*bcc0*/  @!P0 BRA `(.L_x_317) ;  /* 0xfffffffc00f08947 */ /* 0x002fea000383ffff */
[----:B------:R-:W-:Y:S05]  /*bcd0*/  BRA `(.L_x_337) ;  /* 0xfffffff800287947 */ /* 0x000fea000383ffff */
.L_x_318:
[----:B0-----:R0:W1:Y:S02]  /*bce0*/  SYNCS.PHASECHK.TRANS64.TRYWAIT P0, [R9+URZ], R4 ;  /* 0x00000004090075a7 */ /* 0x001064000800017f */
[----:B-1----:R-:W-:Y:S05]  /*bcf0*/  @!P0 NANOSLEEP.SYNCS 0x989680 ;  /* 0x009896800000895d */ /* 0x002fea0003900000 */
[----:B------:R-:W1:Y:S02]  /*bd00*/  @!P0 SYNCS.PHASECHK.TRANS64 P0, [R9+URZ], R4 ;  /* 0x00000004090085a7 */ /* 0x000e64000800007f */
[----:B-1----:R-:W-:Y:S05]  /*bd10*/  @!P0 BRA `(.L_x_318) ;  /* 0xfffffffc00f08947 */ /* 0x002fea000383ffff */
[----:B------:R-:W-:Y:S05]  /*bd20*/  BRA `(.L_x_338) ;  /* 0xfffffff800387947 */ /* 0x000fea000383ffff */
.L_x_319:
[----:B0-----:R0:W1:Y:S02]  /*bd30*/  SYNCS.PHASECHK.TRANS64.TRYWAIT P0, [R6+URZ], R5 ;  /* 0x00000005060075a7 */ /* 0x001064000800017f */
[----:B-1----:R-:W-:Y:S05]  /*bd40*/  @!P0 NANOSLEEP.SYNCS 0x989680 ;  /* 0x009896800000895d */ /* 0x002fea0003900000 */
[----:B------:R-:W1:Y:S02]  /*bd50*/  @!P0 SYNCS.PHASECHK.TRANS64 P0, [R6+URZ], R5 ;  /* 0x00000005060085a7 */ /* 0x000e64000800007f */
[----:B-1----:R-:W-:Y:S05]  /*bd60*/  @!P0 BRA `(.L_x_319) ;  /* 0xfffffffc00f08947 */ /* 0x002fea000383ffff */
[----:B------:R-:W-:Y:S05]  /*bd70*/  BRA `(.L_x_339) ;  /* 0xfffffff800487947 */ /* 0x000fea000383ffff */
.L_x_320:
[----:B0-----:R0:W1:Y:S02]  /*bd80*/  SYNCS.PHASECHK.TRANS64.TRYWAIT P0, [R9+URZ], R4 ;  /* 0x00000004090075a7 */ /* 0x001064000800017f */
[----:B-1----:R-:W-:Y:S05]  /*bd90*/  @!P0 NANOSLEEP.SYNCS 0x989680 ;  /* 0x009896800000895d */ /* 0x002fea0003900000 */
[----:B------:R-:W1:Y:S02]  /*bda0*/  @!P0 SYNCS.PHASECHK.TRANS64 P0, [R9+URZ], R4 ;  /* 0x00000004090085a7 */ /* 0x000e64000800007f */
[----:B-1----:R-:W-:Y:S05]  /*bdb0*/  @!P0 BRA `(.L_x_320) ;  /* 0xfffffffc00f08947 */ /* 0x002fea000383ffff */
[----:B------:R-:W-:Y:S05]  /*bdc0*/  BRA `(.L_x_340) ;  /* 0xfffffff800587947 */ /* 0x000fea000383ffff */
.L_x_321:
[----:B0-----:R0:W1:Y:S02]  /*bdd0*/  SYNCS.PHASECHK.TRANS64.TRYWAIT P0, [R6+URZ], R5 ;  /* 0x00000005060075a7 */ /* 0x001064000800017f */
[----:B-1----:R-:W-:Y:S05]  /*bde0*/  @!P0 NANOSLEEP.SYNCS 0x989680 ;  /* 0x009896800000895d */ /* 0x002fea0003900000 */
[----:B------:R-:W1:Y:S02]  /*bdf0*/  @!P0 SYNCS.PHASECHK.TRANS64 P0, [R6+URZ], R5 ;  /* 0x00000005060085a7 */ /* 0x000e64000800007f */
[----:B-1----:R-:W-:Y:S05]  /*be00*/  @!P0 BRA `(.L_x_321) ;  /* 0xfffffffc00f08947 */ /* 0x002fea000383ffff */
[----:B------:R-:W-:Y:S05]  /*be10*/  BRA `(.L_x_341) ;  /* 0xfffffff800687947 */ /* 0x000fea000383ffff */
.L_x_322:
[----:B-1----:R1:W2:Y:S02]  /*be20*/  SYNCS.PHASECHK.TRANS64.TRYWAIT P0, [R9+URZ], R4 ;  /* 0x00000004090075a7 */ /* 0x0022a4000800017f */
[----:B--2---:R-:W-:Y:S05]  /*be30*/  @!P0 NANOSLEEP.SYNCS 0x989680 ;  /* 0x009896800000895d */ /* 0x004fea0003900000 */
[----:B------:R-:W2:Y:S02]  /*be40*/  @!P0 SYNCS.PHASECHK.TRANS64 P0, [R9+URZ], R4 ;  /* 0x00000004090085a7 */ /* 0x000ea4000800007f */
[----:B--2---:R-:W-:Y:S05]  /*be50*/  @!P0 BRA `(.L_x_322) ;  /* 0xfffffffc00f08947 */ /* 0x004fea000383ffff */
[----:B------:R-:W-:Y:S05]  /*be60*/  BRA `(.L_x_342) ;  /* 0xfffffff800707947 */ /* 0x000fea000383ffff */
.L_x_343:
[----:B------:R-:W-:-:S00]  /*be70*/  BRA `(.L_x_343) ;  /* 0xfffffffc00fc7947 */ /* 0x000fc0000383ffff */
[----:B------:R-:W-:-:S00]  /*be80*/  NOP ;  /* 0x0000000000007918 */ /* 0x000fc00000000000 */
[----:B------:R-:W-:-:S00]  /*be90*/  NOP ;  /* 0x0000000000007918 */ /* 0x000fc00000000000 */
[----:B------:R-:W-:-:S00]  /*bea0*/  NOP ;  /* 0x0000000000007918 */ /* 0x000fc00000000000 */
[----:B------:R-:W-:-:S00]  /*beb0*/  NOP ;  /* 0x0000000000007918 */ /* 0x000fc00000000000 */
[----:B------:R-:W-:-:S00]  /*bec0*/  NOP ;  /* 0x0000000000007918 */ /* 0x000fc00000000000 */
[----:B------:R-:W-:-:S00]  /*bed0*/  NOP ;  /* 0x0000000000007918 */ /* 0x000fc00000000000 */
[----:B------:R-:W-:-:S00]  /*bee0*/  NOP ;  /* 0x0000000000007918 */ /* 0x000fc00000000000 */
[----:B------:R-:W-:-:S00]  /*bef0*/  NOP ;  /* 0x0000000000007918 */ /* 0x000fc00000000000 */
.L_x_344:


//--------------------- .nv.global.init           --------------------------
	.section	.nv.global.init,"aw",@progbits
.nv.global.init:
	.type		$str$22,@object
	.size		$str$22,($str$23 - $str$22)
$str$22:
        /*0000*/ 	.byte	0x6b, 0x5f, 0x74, 0x69, 0x6c, 0x65, 0x5f, 0x63, 0x6f, 0x75, 0x6e, 0x74, 0x20, 0x3e, 0x3d, 0x20
        /*0010*/ 	.byte	0x31, 0x00
	.type		$str$23,@object
	.size		$str$23,(__unnamed_1 - $str$23)
$str$23:
        /*0012*/ 	.byte	0x2f, 0x74, 0x6d, 0x70, 0x2f, 0x63, 0x75, 0x74, 0x6c, 0x61, 0x73, 0x73, 0x5f, 0x73, 0x77, 0x65
        /*0022*/ 	.byte	0x65, 0x70, 0x5f, 0x73, 0x72, 0x63, 0x2f, 0x69, 0x6e, 0x63, 0x6c, 0x75, 0x64, 0x65, 0x2f, 0x63
        /*0032*/ 	.byte	0x75, 0x74, 0x6c, 0x61, 0x73, 0x73, 0x2f, 0x67, 0x65, 0x6d, 0x6d, 0x2f, 0x63, 0x6f, 0x6c, 0x6c
        /*0042*/ 	.byte	0x65, 0x63, 0x74, 0x69, 0x76, 0x65, 0x2f, 0x73, 0x6d, 0x39, 0x30, 0x5f, 0x6d, 0x6d, 0x61, 0x5f
        /*0052*/ 	.byte	0x74, 0x6d, 0x61, 0x5f, 0x67, 0x6d, 0x6d, 0x61, 0x5f, 0x73, 0x73, 0x5f, 0x77, 0x61, 0x72, 0x70
        /*0062*/ 	.byte	0x73, 0x70, 0x65, 0x63, 0x69, 0x61, 0x6c, 0x69, 0x7a, 0x65, 0x64, 0x2e, 0x68, 0x70, 0x70, 0x00
	.type		__unnamed_1,@object
	.size		__unnamed_1,(.L_0 - __unnamed_1)
__unnamed_1:
        /*0072*/ 	.byte	0x76, 0x6f, 0x69, 0x64, 0x20, 0x63, 0x75, 0x74, 0x6c, 0x61, 0x73, 0x73, 0x3a, 0x3a, 0x67, 0x65
        /* <DEDUP_REMOVED lines=180> */
        /*0bc2*/ 	.byte	0x65, 0x3a, 0x3a, 0x69, 0x64, 0x65, 0x6e, 0x74, 0x69, 0x74, 0x79, 0x5d, 0x00
.L_0:


//--------------------- .nv.shared._ZN7cutlass13device_kernelINS_4gemm6kernel13GemmUniversalIN4cute5tupleIJiiiiEEENS1_10collective13CollectiveMmaINS1_34MainloopSm90TmaGmmaWarpSpecializedILi11ENS5_IJNS4_1CILi1EEENSA_ILi4EEESB_EEENS1_32KernelTmaWarpSpecializedPingpongEEENS5_IJNSA_ILi64EEENSA_ILi256EEENSA_ILi32EEEEEENS_10bfloat16_tENS5_IJlSB_lEEESK_SL_NS4_8TiledMMAINS4_8MMA_AtomIJNS4_4SM904GMMA28MMA_64x256x16_F32BF16BF16_SSILNSP_5MajorE0ELSR_0ELNSP_7ScaleInE1ELSS_1EEEEEENS4_6LayoutINS5_IJSB_SB_SB_EEENS5_IJNSA_ILi0EEESX_SX_EEEEENS5_IJNS4_10UnderscoreES10_S10_EEEEENS4_23SM90_TMA_LOAD_MULTICASTENS4_14ComposedLayoutINS4_7SwizzleILi2ELi4ELi3EEENS4_18smem_ptr_flag_bitsILi16EEENSV_INS5_IJNSA_ILi8EEESI_EEENS5_IJSI_SB_EEEEEEEvNS4_8identityENS4_13SM90_TMA_LOADES1D_vS1E_EENS_8epilogue10collective6detail29Sm90TmaWarpSpecializedAdapterINS1I_15DefaultEpilogueISK_SL_SL_NS1H_6thread17LinearCombinationISK_Li1EffLNS1M_9ScaleType4KindE0ELNS_15FloatRoundStyleE2ESK_EENS1_15EpilogueDefaultEEEEEvvEEEEvNT_6ParamsE --------------------------
	.section	.nv.shared._ZN7cutlass13device_kernelINS_4gemm6kernel13GemmUniversalIN4cute5tupleIJiiiiEEENS1_10collective13CollectiveMmaINS1_34MainloopSm90TmaGmmaWarpSpecializedILi11ENS5_IJNS4_1CILi1EEENSA_ILi4EEESB_EEENS1_32KernelTmaWarpSpecializedPingpongEEENS5_IJNSA_ILi64EEENSA_ILi256EEENSA_ILi32EEEEEENS_10bfloat16_tENS5_IJlSB_lEEESK_SL_NS4_8TiledMMAINS4_8MMA_AtomIJNS4_4SM904GMMA28MMA_64x256x16_F32BF16BF16_SSILNSP_5MajorE0ELSR_0ELNSP_7ScaleInE1ELSS_1EEEEEENS4_6LayoutINS5_IJSB_SB_SB_EEENS5_IJNSA_ILi0EEESX_SX_EEEEENS5_IJNS4_10UnderscoreES10_S10_EEEEENS4_23SM90_TMA_LOAD_MULTICASTENS4_14ComposedLayoutINS4_7SwizzleILi2ELi4ELi3EEENS4_18smem_ptr_flag_bitsILi16EEENSV_INS5_IJNSA_ILi8EEESI_EEENS5_IJSI_SB_EEEEEEEvNS4_8identityENS4_13SM90_TMA_LOADES1D_vS1E_EENS_8epilogue10collective6detail29Sm90TmaWarpSpecializedAdapterINS1I_15DefaultEpilogueISK_SL_SL_NS1H_6thread17LinearCombinationISK_Li1EffLNS1M_9ScaleType4KindE0ELNS_15FloatRoundStyleE2ESK_EENS1_15EpilogueDefaultEEEEEvvEEEEvNT_6ParamsE,"aw",@nobits
	.sectionflags	@""
	.align	16
	.zero		1024


//--------------------- .nv.shared.reserved.0     --------------------------
	.section	.nv.shared.reserved.0,"aw",@nobits
	.weak		__nv_reservedSMEM_offset_0_alias
	.size		__nv_reservedSMEM_offset_0_alias, 0, 0
	.other		__nv_reservedSMEM_offset_0_alias,@"STO_CUDA_RESERVED_SHARED STV_DEFAULT"
__nv_reservedSMEM_offset_0_alias:
	.zero		0


//--------------------- .nv.global                --------------------------
	.section	.nv.global,"aw",@nobits
.nv.global:
	.type		_ZN40_INTERNAL_130332a8_4_k_cu_2e145855_251014cute1_E,@object
	.size		_ZN40_INTERNAL_130332a8_4_k_cu_2e145855_251014cute1_E,(_ZN40_INTERNAL_130332a8_4_k_cu_2e145855_251014cuda3std3__45__cpo6cbeginE - _ZN40_INTERNAL_130332a8_4_k_cu_2e145855_251014cute1_E)
_ZN40_INTERNAL_130332a8_4_k_cu_2e145855_251014cute1_E:
	.zero		1
	.type		_ZN40_INTERNAL_130332a8_4_k_cu_2e145855_251014cuda3std3__45__cpo6cbeginE,@object
	.size		_ZN40_INTERNAL_130332a8_4_k_cu_2e145855_251014cuda3std3__45__cpo6cbeginE,(_ZN40_INTERNAL_130332a8_4_k_cu_2e145855_251014cuda3std3__48in_placeE - _ZN40_INTERNAL_130332a8_4_k_cu_2e145855_251014cuda3std3__45__cpo6cbeginE)
_ZN40_INTERNAL_130332a8_4_k_cu_2e145855_251014cuda3std3__45__cpo6cbeginE:
	.zero		1
	.type		_ZN40_INTERNAL_130332a8_4_k_cu_2e145855_251014cuda3std3__48in_placeE,@object
	.size		_ZN40_INTERNAL_130332a8_4_k_cu_2e145855_251014cuda3std3__48in_placeE,(_ZN40_INTERNAL_130332a8_4_k_cu_2e145855_251014cuda3std6ranges3__45__cpo9iter_moveE - _ZN40_INTERNAL_130332a8_4_k_cu_2e145855_251014cuda3std3__48in_placeE)
_ZN40_INTERNAL_130332a8_4_k_cu_2e145855_251014cuda3std3__48in_placeE:
	.zero		1
	.type		_ZN40_INTERNAL_130332a8_4_k_cu_2e145855_251014cuda3std6ranges3__45__cpo9iter_moveE,@object
	.size		_ZN40_INTERNAL_130332a8_4_k_cu_2e145855_251014cuda3std6ranges3__45__cpo9iter_moveE,(_ZN40_INTERNAL_130332a8_4_k_cu_2e145855_251014cuda3std3__45__cpo5beginE - _ZN40_INTERNAL_130332a8_4_k_cu_2e145855_251014cuda3std6ranges3__45__cpo9iter_moveE)
_ZN40_INTERNAL_130332a8_4_k_cu_2e145855_251014cuda3std6ranges3__45__cpo9iter_moveE:
	.zero		1
	.type		_ZN40_INTERNAL_130332a8_4_k_cu_2e145855_251014cuda3std3__45__cpo5beginE,@object
	.size		_ZN40_INTERNAL_130332a8_4_k_cu_2e145855_251014cuda3std3__45__cpo5beginE,(_ZN40_INTERNAL_130332a8_4_k_cu_2e145855_251014cuda3std3__442_GLOBAL__N__130332a8_4_k_cu_2e145855_251016ignoreE - _ZN40_INTERNAL_130332a8_4_k_cu_2e145855_251014cuda3std3__45__cpo5beginE)
_ZN40_INTERNAL_130332a8_4_k_cu_2e145855_251014cuda3std3__45__cpo5beginE:
	.zero		1
	.type		_ZN40_INTERNAL_130332a8_4_k_cu_2e145855_251014cuda3std3__442_GLOBAL__N__130332a8_4_k_cu_2e145855_251016ignoreE,@object
	.size		_ZN40_INTERNAL_130332a8_4_k_cu_2e145855_251014cuda3std3__442_GLOBAL__N__130332a8_4_k_cu_2e145855_251016ignoreE,(_ZN40_INTERNAL_130332a8_4_k_cu_2e145855_251014cute7productE - _ZN40_INTERNAL_130332a8_4_k_cu_2e145855_251014cuda3std3__442_GLOBAL__N__130332a8_4_k_cu_2e145855_251016ignoreE)
_ZN40_INTERNAL_130332a8_4_k_cu_2e145855_251014cuda3std3__442_GLOBAL__N__130332a8_4_k_cu_2e145855_251016ignoreE:
	.zero		1
	.type		_ZN40_INTERNAL_130332a8_4_k_cu_2e145855_251014cute7productE,@object
	.size		_ZN40_INTERNAL_130332a8_4_k_cu_2e145855_251014cute7productE,(_ZN40_INTERNAL_130332a8_4_k_cu_2e145855_251014cuda3std3__45__cpo3endE - _ZN40_INTERNAL_130332a8_4_k_cu_2e145855_251014cute7productE)
_ZN40_INTERNAL_130332a8_4_k_cu_2e145855_251014cute7productE:
	.zero		1
	.type		_ZN40_INTERNAL_130332a8_4_k_cu_2e145855_251014cuda3std3__45__cpo3endE,@object
	.size		_ZN40_INTERNAL_130332a8_4_k_cu_2e145855_251014cuda3std3__45__cpo3endE,(_ZN40_INTERNAL_130332a8_4_k_cu_2e145855_251014cuda3std3__419piecewise_constructE - _ZN40_INTERNAL_130332a8_4_k_cu_2e145855_251014cuda3std3__45__cpo3endE)
_ZN40_INTERNAL_130332a8_4_k_cu_2e145855_251014cuda3std3__45__cpo3endE:
	.zero		1
	.type		_ZN40_INTERNAL_130332a8_4_k_cu_2e145855_251014cuda3std3__419piecewise_constructE,@object
	.size		_ZN40_INTERNAL_130332a8_4_k_cu_2e145855_251014cuda3std3__419piecewise_constructE,(_ZN40_INTERNAL_130332a8_4_k_cu_2e145855_251014cuda3std3__45__cpo4cendE - _ZN40_INTERNAL_130332a8_4_k_cu_2e145855_251014cuda3std3__419piecewise_constructE)
_ZN40_INTERNAL_130332a8_4_k_cu_2e145855_251014cuda3std3__419piecewise_constructE:
	.zero		1
	.type		_ZN40_INTERNAL_130332a8_4_k_cu_2e145855_251014cuda3std3__45__cpo4cendE,@object
	.size		_ZN40_INTERNAL_130332a8_4_k_cu_2e145855_251014cuda3std3__45__cpo4cendE,(_ZN40_INTERNAL_130332a8_4_k_cu_2e145855_251014cuda3std6ranges3__45__cpo4swapE - _ZN40_INTERNAL_130332a8_4_k_cu_2e145855_251014cuda3std3__45__cpo4cendE)
_ZN40_INTERNAL_130332a8_4_k_cu_2e145855_251014cuda3std3__45__cpo4cendE:
	.zero		1
	.type		_ZN40_INTERNAL_130332a8_4_k_cu_2e145855_251014cuda3std6ranges3__45__cpo4swapE,@object
	.size		_ZN40_INTERNAL_130332a8_4_k_cu_2e145855_251014cuda3std6ranges3__45__cpo4swapE,(.L_8 - _ZN40_INTERNAL_130332a8_4_k_cu_2e145855_251014cuda3std6ranges3__45__cpo4swapE)
_ZN40_INTERNAL_130332a8_4_k_cu_2e145855_251014cuda3std6ranges3__45__cpo4swapE:
	.zero		1
.L_8:


//--------------------- .nv.constant0._ZN7cutlass13device_kernelINS_4gemm6kernel13GemmUniversalIN4cute5tupleIJiiiiEEENS1_10collective13CollectiveMmaINS1_34MainloopSm90TmaGmmaWarpSpecializedILi11ENS5_IJNS4_1CILi1EEENSA_ILi4EEESB_EEENS1_32KernelTmaWarpSpecializedPingpongEEENS5_IJNSA_ILi64EEENSA_ILi256EEENSA_ILi32EEEEEENS_10bfloat16_tENS5_IJlSB_lEEESK_SL_NS4_8TiledMMAINS4_8MMA_AtomIJNS4_4SM904GMMA28MMA_64x256x16_F32BF16BF16_SSILNSP_5MajorE0ELSR_0ELNSP_7ScaleInE1ELSS_1EEEEEENS4_6LayoutINS5_IJSB_SB_SB_EEENS5_IJNSA_ILi0EEESX_SX_EEEEENS5_IJNS4_10UnderscoreES10_S10_EEEEENS4_23SM90_TMA_LOAD_MULTICASTENS4_14ComposedLayoutINS4_7SwizzleILi2ELi4ELi3EEENS4_18smem_ptr_flag_bitsILi16EEENSV_INS5_IJNSA_ILi8EEESI_EEENS5_IJSI_SB_EEEEEEEvNS4_8identityENS4_13SM90_TMA_LOADES1D_vS1E_EENS_8epilogue10collective6detail29Sm90TmaWarpSpecializedAdapterINS1I_15DefaultEpilogueISK_SL_SL_NS1H_6thread17LinearCombinationISK_Li1EffLNS1M_9ScaleType4KindE0ELNS_15FloatRoundStyleE2ESK_EENS1_15EpilogueDefaultEEEEEvvEEEEvNT_6ParamsE --------------------------
	.section	.nv.constant0._ZN7cutlass13device_kernelINS_4gemm6kernel13GemmUniversalIN4cute5tupleIJiiiiEEENS1_10collective13CollectiveMmaINS1_34MainloopSm90TmaGmmaWarpSpecializedILi11ENS5_IJNS4_1CILi1EEENSA_ILi4EEESB_EEENS1_32KernelTmaWarpSpecializedPingpongEEENS5_IJNSA_ILi64EEENSA_ILi256EEENSA_ILi32EEEEEENS_10bfloat16_tENS5_IJlSB_lEEESK_SL_NS4_8TiledMMAINS4_8MMA_AtomIJNS4_4SM904GMMA28MMA_64x256x16_F32BF16BF16_SSILNSP_5MajorE0ELSR_0ELNSP_7ScaleInE1ELSS_1EEEEEENS4_6LayoutINS5_IJSB_SB_SB_EEENS5_IJNSA_ILi0EEESX_SX_EEEEENS5_IJNS4_10UnderscoreES10_S10_EEEEENS4_23SM90_TMA_LOAD_MULTICASTENS4_14ComposedLayoutINS4_7SwizzleILi2ELi4ELi3EEENS4_18smem_ptr_flag_bitsILi16EEENSV_INS5_IJNSA_ILi8EEESI_EEENS5_IJSI_SB_EEEEEEEvNS4_8identityENS4_13SM90_TMA_LOADES1D_vS1E_EENS_8epilogue10collective6detail29Sm90TmaWarpSpecializedAdapterINS1I_15DefaultEpilogueISK_SL_SL_NS1H_6thread17LinearCombinationISK_Li1EffLNS1M_9ScaleType4KindE0ELNS_15FloatRoundStyleE2ESK_EENS1_15EpilogueDefaultEEEEEvvEEEEvNT_6ParamsE,"a",@progbits
	.sectionflags	@""
	.align	4
.nv.constant0._ZN7cutlass13device_kernelINS_4gemm6kernel13GemmUniversalIN4cute5tupleIJiiiiEEENS1_10collective13CollectiveMmaINS1_34MainloopSm90TmaGmmaWarpSpecializedILi11ENS5_IJNS4_1CILi1EEENSA_ILi4EEESB_EEENS1_32KernelTmaWarpSpecializedPingpongEEENS5_IJNSA_ILi64EEENSA_ILi256EEENSA_ILi32EEEEEENS_10bfloat16_tENS5_IJlSB_lEEESK_SL_NS4_8TiledMMAINS4_8MMA_AtomIJNS4_4SM904GMMA28MMA_64x256x16_F32BF16BF16_SSILNSP_5MajorE0ELSR_0ELNSP_7ScaleInE1ELSS_1EEEEEENS4_6LayoutINS5_IJSB_SB_SB_EEENS5_IJNSA_ILi0EEESX_SX_EEEEENS5_IJNS4_10UnderscoreES10_S10_EEEEENS4_23SM90_TMA_LOAD_MULTICASTENS4_14ComposedLayoutINS4_7SwizzleILi2ELi4ELi3EEENS4_18smem_ptr_flag_bitsILi16EEENSV_INS5_IJNSA_ILi8EEESI_EEENS5_IJSI_SB_EEEEEEEvNS4_8identityENS4_13SM90_TMA_LOADES1D_vS1E_EENS_8epilogue10collective6detail29Sm90TmaWarpSpecializedAdapterINS1I_15DefaultEpilogueISK_SL_SL_NS1H_6thread17LinearCombinationISK_Li1EffLNS1M_9ScaleType4KindE0ELNS_15FloatRoundStyleE2ESK_EENS1_15EpilogueDefaultEEEEEvvEEEEvNT_6ParamsE:
	.zero		1664


//--------------------- SYMBOLS --------------------------

	.type		.nv.reservedSmem.offset0,@object
	.size		.nv.reservedSmem.offset0,0x4
	.type		__assertfail,@function
